// auto-generated by cutlass_sweep.conv — config: {"arch": "sm_100", "cluster_m": 2, "cluster_n": 1, "conv_kind": "wgrad", "dtype": "fp16", "ndim": 3, "tile_k": 32, "tile_m": 64, "tile_n": 128}
#include "cutlass/cutlass.h"
#include "cute/tensor.hpp"
#include "cutlass/kernel_hardware_info.hpp"
#include "cutlass/conv/convolution.h"
#include "cutlass/conv/dispatch_policy.hpp"
#include "cutlass/conv/collective/collective_builder.hpp"
#include "cutlass/conv/kernel/conv_universal.hpp"
#include "cutlass/conv/device/conv_universal_adapter.hpp"
#include "cutlass/epilogue/collective/collective_builder.hpp"

using namespace cute;
using Elem = cutlass::half_t;
using Acc  = float;
using LayoutAB = cutlass::layout::TensorNDHWC;
using LayoutC  = cutlass::layout::TensorKCSRT;
constexpr auto ConvOp = cutlass::conv::Operator::kWgrad;
using TileShape    = Shape<_64, Shape<_128>, Shape<_32>>;
using ClusterShape = Shape<_2, _1, _1>;

using CollectiveEpilogue = typename cutlass::epilogue::collective::CollectiveBuilder<
    cutlass::arch::Sm100, cutlass::arch::OpClassTensorOp,
    TileShape, ClusterShape,
    cutlass::epilogue::collective::EpilogueTileAuto,
    Acc, Acc,
    Elem, LayoutC, 128 / cutlass::sizeof_bits<Elem>::value,
    Elem, LayoutC, 128 / cutlass::sizeof_bits<Elem>::value,
    cutlass::epilogue::collective::EpilogueScheduleAuto
  >::CollectiveOp;

using CollectiveMainloop = typename cutlass::conv::collective::CollectiveBuilder<
    cutlass::arch::Sm100, cutlass::arch::OpClassTensorOp, ConvOp,
    Elem, LayoutAB, 128 / cutlass::sizeof_bits<Elem>::value,
    Elem, LayoutAB, 128 / cutlass::sizeof_bits<Elem>::value,
    Acc,
    TileShape, ClusterShape,
    cutlass::conv::collective::StageCountAutoCarveout<
        static_cast<int>(sizeof(typename CollectiveEpilogue::SharedStorage))>,
    cutlass::conv::collective::KernelScheduleAuto
  >::CollectiveOp;

using ProblemShape = cutlass::conv::ConvProblemShape<
    ConvOp, CollectiveMainloop::DispatchPolicy::NumSpatialDimensions>;
using ConvKernel = cutlass::conv::kernel::ConvUniversal<
    ProblemShape, CollectiveMainloop, CollectiveEpilogue>;
using Conv = cutlass::conv::device::ConvUniversalAdapter<ConvKernel>;

auto* _anchor = &cutlass::device_kernel<ConvKernel>;


// ===== COMPILED SASS (sm_100a) =====

	.target	sm_100a

	.elftype	@"ET_EXEC"


//--------------------- .note.nv.tkinfo           --------------------------
	.section	.note.nv.tkinfo,"",@"SHT_NOTE"
	.sectionflags	@"SHF_NOTE_NV_TKINFO"
	.tkinfo
        /*0018*/ 	.word	0x00000002
        /*0030*/ 	.string	""
        /*0030*/ 	.string	"ptxas"
        /*0030*/ 	.string	"Cuda compilation tools, release 13.0, V13.0.88"
        /*0030*/ 	.string	"Build cuda_13.0.r13.0/compiler.36424714_0"
        /*0030*/ 	.string	"-arch sm_100a -m 64 "



//--------------------- .note.nv.cuinfo           --------------------------
	.section	.note.nv.cuinfo,"",@"SHT_NOTE"
	.sectionflags	@"SHF_NOTE_NV_CUINFO"
        /*0018*/ 	.short	0x0002
        /*001a*/ 	.short	0x0064
        /*001c*/ 	.short	0x0082
	.zero		2


//--------------------- .nv.info                  --------------------------
	.section	.nv.info,"",@"SHT_CUDA_INFO"
	.align	4


	//----- nvinfo : EIATTR_REGCOUNT
	.align		4
        /*0000*/ 	.byte	0x04, 0x2f
        /*0002*/ 	.short	(.L_19 - .L_18)
	.align		4
.L_18:
        /*0004*/ 	.word	index@(_ZN7cutlass13device_kernelINS_4conv6kernel13ConvUniversalINS1_16ConvProblemShapeILNS1_8OperatorE2ELi3EEENS1_10collective14CollectiveConvINS1_47MainloopSm100TmaUmmaWarpSpecializedImplicitGemmILS5_2ELi17ELi3ELi1ELi2EN4cute5tupleIJNSA_1CILi2EEENSC_ILi1EEESE_EEEEENSB_IJNSC_ILi64EEENSB_IJNSC_ILi128EEEEEENSB_IJNSC_ILi32EEEEEEEEENS_6half_tESN_NSA_8TiledMMAINSA_8MMA_AtomIJNSA_20SM100_MMA_F16BF16_SSISN_SN_fLi64ELi128ELNSA_4UMMA5MajorE1ELSS_1ELNSR_7ScaleInE0ELST_0EEEEEENSA_6LayoutINSB_IJSE_SE_SE_EEENSB_IJNSC_ILi0EEESY_SY_EEEEENSB_IJNSA_10UnderscoreES11_S11_EEEEENS7_6detail27Sm100ImplicitGemmTileTraitsINSA_13SM90_TMA_LOADENSA_14ComposedLayoutINSA_7SwizzleILi3ELi4ELi3EEENSA_18smem_ptr_flag_bitsILi16EEENSW_INSB_IJSH_NSC_ILi8EEEEEENSB_IJSE_SH_EEEEEEEvEENS15_INSA_30SM90_TMA_LOAD_IM2COL_MULTICASTES1G_vEEEENS_8epilogue10collective18CollectiveEpilogueINS1L_23Sm100TmaWarpSpecializedILi4ELi2ELi16ELb1ELb0EEEJSM_NSB_IJNSW_ISH_SE_EENSW_ISK_SE_EEEEESN_NSB_IJlNSB_IJSE_lllEEESY_EEESN_S1U_NS1L_6fusion15FusionCallbacksIS1P_NS1V_17LinearCombinationISN_fSN_fLNS_15FloatRoundStyleE2EEESM_S1S_JEEENSA_5SM1004TMEM4LOAD26SM100_TMEM_LOAD_16dp256b4xES16_NS17_INS18_ILi2ELi4ELi3EEES1B_NSW_INSB_IJS1C_SK_EEENSB_IJSK_SE_EEEEEEENSA_17SM75_U32x4_LDSM_NENSA_14SM90_TMA_STOREES29_NSA_17SM90_U32x4_STSM_NENSA_39AutoVectorizingCopyWithAssumedAlignmentILi128EEEEEEvvEEEEvNT_6ParamsE)
        /*0008*/ 	.word	0x00000060


	//----- nvinfo : EIATTR_FRAME_SIZE
	.align		4
.L_19:
        /*000c*/ 	.byte	0x04, 0x11
        /*000e*/ 	.short	(.L_21 - .L_20)
	.align		4
.L_20:
        /*0010*/ 	.word	index@($__internal_2_$__cuda_sm10x_tcgen05_guardrail_trap_unallocated_columns_being_dealloced)
        /*0014*/ 	.word	0x00000008


	//----- nvinfo : EIATTR_FRAME_SIZE
	.align		4
.L_21:
        /*0018*/ 	.byte	0x04, 0x11
        /*001a*/ 	.short	(.L_23 - .L_22)
	.align		4
.L_22:
        /*001c*/ 	.word	index@($__internal_1_$__cuda_sm10x_tcgen05_guardrail_trap_phase_invalid_during_alloc)
        /*0020*/ 	.word	0x00000008


	//----- nvinfo : EIATTR_FRAME_SIZE
	.align		4
.L_23:
        /*0024*/ 	.byte	0x04, 0x11
        /*0026*/ 	.short	(.L_25 - .L_24)
	.align		4
.L_24:
        /*0028*/ 	.word	index@($__internal_0_$__cuda_sm10x_tcgen05_guardrail_trap_col_being_dealloced_not_returned_by_alloc)
        /*002c*/ 	.word	0x00000008


	//----- nvinfo : EIATTR_FRAME_SIZE
	.align		4
.L_25:
        /*0030*/ 	.byte	0x04, 0x11
        /*0032*/ 	.short	(.L_27 - .L_26)
	.align		4
.L_26:
        /*0034*/ 	.word	index@(_ZN7cutlass13device_kernelINS_4conv6kernel13ConvUniversalINS1_16ConvProblemShapeILNS1_8OperatorE2ELi3EEENS1_10collective14CollectiveConvINS1_47MainloopSm100TmaUmmaWarpSpecializedImplicitGemmILS5_2ELi17ELi3ELi1ELi2EN4cute5tupleIJNSA_1CILi2EEENSC_ILi1EEESE_EEEEENSB_IJNSC_ILi64EEENSB_IJNSC_ILi128EEEEEENSB_IJNSC_ILi32EEEEEEEEENS_6half_tESN_NSA_8TiledMMAINSA_8MMA_AtomIJNSA_20SM100_MMA_F16BF16_SSISN_SN_fLi64ELi128ELNSA_4UMMA5MajorE1ELSS_1ELNSR_7ScaleInE0ELST_0EEEEEENSA_6LayoutINSB_IJSE_SE_SE_EEENSB_IJNSC_ILi0EEESY_SY_EEEEENSB_IJNSA_10UnderscoreES11_S11_EEEEENS7_6detail27Sm100ImplicitGemmTileTraitsINSA_13SM90_TMA_LOADENSA_14ComposedLayoutINSA_7SwizzleILi3ELi4ELi3EEENSA_18smem_ptr_flag_bitsILi16EEENSW_INSB_IJSH_NSC_ILi8EEEEEENSB_IJSE_SH_EEEEEEEvEENS15_INSA_30SM90_TMA_LOAD_IM2COL_MULTICASTES1G_vEEEENS_8epilogue10collective18CollectiveEpilogueINS1L_23Sm100TmaWarpSpecializedILi4ELi2ELi16ELb1ELb0EEEJSM_NSB_IJNSW_ISH_SE_EENSW_ISK_SE_EEEEESN_NSB_IJlNSB_IJSE_lllEEESY_EEESN_S1U_NS1L_6fusion15FusionCallbacksIS1P_NS1V_17LinearCombinationISN_fSN_fLNS_15FloatRoundStyleE2EEESM_S1S_JEEENSA_5SM1004TMEM4LOAD26SM100_TMEM_LOAD_16dp256b4xES16_NS17_INS18_ILi2ELi4ELi3EEES1B_NSW_INSB_IJS1C_SK_EEENSB_IJSK_SE_EEEEEEENSA_17SM75_U32x4_LDSM_NENSA_14SM90_TMA_STOREES29_NSA_17SM90_U32x4_STSM_NENSA_39AutoVectorizingCopyWithAssumedAlignmentILi128EEEEEEvvEEEEvNT_6ParamsE)
        /*0038*/ 	.word	0x00000008


	//----- nvinfo : EIATTR_MIN_STACK_SIZE
	.align		4
.L_27:
        /*003c*/ 	.byte	0x04, 0x12
        /*003e*/ 	.short	(.L_29 - .L_28)
	.align		4
.L_28:
        /*0040*/ 	.word	index@(_ZN7cutlass13device_kernelINS_4conv6kernel13ConvUniversalINS1_16ConvProblemShapeILNS1_8OperatorE2ELi3EEENS1_10collective14CollectiveConvINS1_47MainloopSm100TmaUmmaWarpSpecializedImplicitGemmILS5_2ELi17ELi3ELi1ELi2EN4cute5tupleIJNSA_1CILi2EEENSC_ILi1EEESE_EEEEENSB_IJNSC_ILi64EEENSB_IJNSC_ILi128EEEEEENSB_IJNSC_ILi32EEEEEEEEENS_6half_tESN_NSA_8TiledMMAINSA_8MMA_AtomIJNSA_20SM100_MMA_F16BF16_SSISN_SN_fLi64ELi128ELNSA_4UMMA5MajorE1ELSS_1ELNSR_7ScaleInE0ELST_0EEEEEENSA_6LayoutINSB_IJSE_SE_SE_EEENSB_IJNSC_ILi0EEESY_SY_EEEEENSB_IJNSA_10UnderscoreES11_S11_EEEEENS7_6detail27Sm100ImplicitGemmTileTraitsINSA_13SM90_TMA_LOADENSA_14ComposedLayoutINSA_7SwizzleILi3ELi4ELi3EEENSA_18smem_ptr_flag_bitsILi16EEENSW_INSB_IJSH_NSC_ILi8EEEEEENSB_IJSE_SH_EEEEEEEvEENS15_INSA_30SM90_TMA_LOAD_IM2COL_MULTICASTES1G_vEEEENS_8epilogue10collective18CollectiveEpilogueINS1L_23Sm100TmaWarpSpecializedILi4ELi2ELi16ELb1ELb0EEEJSM_NSB_IJNSW_ISH_SE_EENSW_ISK_SE_EEEEESN_NSB_IJlNSB_IJSE_lllEEESY_EEESN_S1U_NS1L_6fusion15FusionCallbacksIS1P_NS1V_17LinearCombinationISN_fSN_fLNS_15FloatRoundStyleE2EEESM_S1S_JEEENSA_5SM1004TMEM4LOAD26SM100_TMEM_LOAD_16dp256b4xES16_NS17_INS18_ILi2ELi4ELi3EEES1B_NSW_INSB_IJS1C_SK_EEENSB_IJSK_SE_EEEEEEENSA_17SM75_U32x4_LDSM_NENSA_14SM90_TMA_STOREES29_NSA_17SM90_U32x4_STSM_NENSA_39AutoVectorizingCopyWithAssumedAlignmentILi128EEEEEEvvEEEEvNT_6ParamsE)
        /*0044*/ 	.word	0x00000008
.L_29:


//--------------------- .nv.compat                --------------------------
	.section	.nv.compat,"",@"SHT_CUDA_COMPAT_INFO"
	.align	4
        /*0000*/ 	.byte	0x02, 0x09, 0x01, 0x00, 0x02, 0x02, 0x02, 0x00, 0x02, 0x05, 0x05, 0x00, 0x03, 0x07, 0x01, 0x01
        /*0010*/ 	.byte	0x02, 0x03, 0x01, 0x00, 0x02, 0x06, 0x01, 0x00, 0x04, 0x0b, 0x08, 0x00, 0x09, 0x00, 0x00, 0x00
        /*0020*/ 	.byte	0x00, 0x00, 0x00, 0x00


//--------------------- .nv.info._ZN7cutlass13device_kernelINS_4conv6kernel13ConvUniversalINS1_16ConvProblemShapeILNS1_8OperatorE2ELi3EEENS1_10collective14CollectiveConvINS1_47MainloopSm100TmaUmmaWarpSpecializedImplicitGemmILS5_2ELi17ELi3ELi1ELi2EN4cute5tupleIJNSA_1CILi2EEENSC_ILi1EEESE_EEEEENSB_IJNSC_ILi64EEENSB_IJNSC_ILi128EEEEEENSB_IJNSC_ILi32EEEEEEEEENS_6half_tESN_NSA_8TiledMMAINSA_8MMA_AtomIJNSA_20SM100_MMA_F16BF16_SSISN_SN_fLi64ELi128ELNSA_4UMMA5MajorE1ELSS_1ELNSR_7ScaleInE0ELST_0EEEEEENSA_6LayoutINSB_IJSE_SE_SE_EEENSB_IJNSC_ILi0EEESY_SY_EEEEENSB_IJNSA_10UnderscoreES11_S11_EEEEENS7_6detail27Sm100ImplicitGemmTileTraitsINSA_13SM90_TMA_LOADENSA_14ComposedLayoutINSA_7SwizzleILi3ELi4ELi3EEENSA_18smem_ptr_flag_bitsILi16EEENSW_INSB_IJSH_NSC_ILi8EEEEEENSB_IJSE_SH_EEEEEEEvEENS15_INSA_30SM90_TMA_LOAD_IM2COL_MULTICASTES1G_vEEEENS_8epilogue10collective18CollectiveEpilogueINS1L_23Sm100TmaWarpSpecializedILi4ELi2ELi16ELb1ELb0EEEJSM_NSB_IJNSW_ISH_SE_EENSW_ISK_SE_EEEEESN_NSB_IJlNSB_IJSE_lllEEESY_EEESN_S1U_NS1L_6fusion15FusionCallbacksIS1P_NS1V_17LinearCombinationISN_fSN_fLNS_15FloatRoundStyleE2EEESM_S1S_JEEENSA_5SM1004TMEM4LOAD26SM100_TMEM_LOAD_16dp256b4xES16_NS17_INS18_ILi2ELi4ELi3EEES1B_NSW_INSB_IJS1C_SK_EEENSB_IJSK_SE_EEEEEEENSA_17SM75_U32x4_LDSM_NENSA_14SM90_TMA_STOREES29_NSA_17SM90_U32x4_STSM_NENSA_39AutoVectorizingCopyWithAssumedAlignmentILi128EEEEEEvvEEEEvNT_6ParamsE --------------------------
	.section	.nv.info._ZN7cutlass13device_kernelINS_4conv6kernel13ConvUniversalINS1_16ConvProblemShapeILNS1_8OperatorE2ELi3EEENS1_10collective14CollectiveConvINS1_47MainloopSm100TmaUmmaWarpSpecializedImplicitGemmILS5_2ELi17ELi3ELi1ELi2EN4cute5tupleIJNSA_1CILi2EEENSC_ILi1EEESE_EEEEENSB_IJNSC_ILi64EEENSB_IJNSC_ILi128EEEEEENSB_IJNSC_ILi32EEEEEEEEENS_6half_tESN_NSA_8TiledMMAINSA_8MMA_AtomIJNSA_20SM100_MMA_F16BF16_SSISN_SN_fLi64ELi128ELNSA_4UMMA5MajorE1ELSS_1ELNSR_7ScaleInE0ELST_0EEEEEENSA_6LayoutINSB_IJSE_SE_SE_EEENSB_IJNSC_ILi0EEESY_SY_EEEEENSB_IJNSA_10UnderscoreES11_S11_EEEEENS7_6detail27Sm100ImplicitGemmTileTraitsINSA_13SM90_TMA_LOADENSA_14ComposedLayoutINSA_7SwizzleILi3ELi4ELi3EEENSA_18smem_ptr_flag_bitsILi16EEENSW_INSB_IJSH_NSC_ILi8EEEEEENSB_IJSE_SH_EEEEEEEvEENS15_INSA_30SM90_TMA_LOAD_IM2COL_MULTICASTES1G_vEEEENS_8epilogue10collective18CollectiveEpilogueINS1L_23Sm100TmaWarpSpecializedILi4ELi2ELi16ELb1ELb0EEEJSM_NSB_IJNSW_ISH_SE_EENSW_ISK_SE_EEEEESN_NSB_IJlNSB_IJSE_lllEEESY_EEESN_S1U_NS1L_6fusion15FusionCallbacksIS1P_NS1V_17LinearCombinationISN_fSN_fLNS_15FloatRoundStyleE2EEESM_S1S_JEEENSA_5SM1004TMEM4LOAD26SM100_TMEM_LOAD_16dp256b4xES16_NS17_INS18_ILi2ELi4ELi3EEES1B_NSW_INSB_IJS1C_SK_EEENSB_IJSK_SE_EEEEEEENSA_17SM75_U32x4_LDSM_NENSA_14SM90_TMA_STOREES29_NSA_17SM90_U32x4_STSM_NENSA_39AutoVectorizingCopyWithAssumedAlignmentILi128EEEEEEvvEEEEvNT_6ParamsE,"",@"SHT_CUDA_INFO"
	.sectionflags	@""
	.align	4


	//----- nvinfo : EIATTR_CUDA_API_VERSION
	.align		4
        /*0000*/ 	.byte	0x04, 0x37
        /*0002*/ 	.short	(.L_31 - .L_30)
.L_30:
        /*0004*/ 	.word	0x00000082


	//----- nvinfo : EIATTR_KPARAM_INFO
	.align		4
.L_31:
        /*0008*/ 	.byte	0x04, 0x17
        /*000a*/ 	.short	(.L_33 - .L_32)
.L_32:
        /*000c*/ 	.word	0x00000000
        /*0010*/ 	.short	0x0000
        /*0012*/ 	.short	0x0000
        /*0014*/ 	.byte	0x00, 0xf0, 0x01, 0x24


	//----- nvinfo : EIATTR_AT_ENTRY_FRAGMENTS
	.align		4
.L_33:
        /*0018*/ 	.byte	0x04, 0x4f
        /*001a*/ 	.short	(.L_35 - .L_34)


	//   ....[0]....
.L_34:
        /*001c*/ 	.word	0x00000006


	//----- nvinfo : EIATTR_RESERVED_SMEM_USED
	.align		4
.L_35:
        /*0020*/ 	.byte	0x01, 0x41
	.zero		2


	//----- nvinfo : EIATTR_SPARSE_MMA_MASK
	.align		4
        /*0024*/ 	.byte	0x03, 0x50
        /*0026*/ 	.short	0x0000


	//----- nvinfo : EIATTR_TCGEN05_1CTA_USED
	.align		4
        /*0028*/ 	.byte	0x01, 0x51
	.zero		2


	//----- nvinfo : EIATTR_MAXREG_COUNT
	.align		4
        /*002c*/ 	.byte	0x03, 0x1b
        /*002e*/ 	.short	0x00ff


	//----- nvinfo : EIATTR_NUM_BARRIERS
	.align		4
        /*0030*/ 	.byte	0x02, 0x4c
        /*0032*/ 	.byte	0x07
	.zero		1


	//----- nvinfo : EIATTR_EXTERNS
	.align		4
        /*0034*/ 	.byte	0x04, 0x0f
        /*0036*/ 	.short	(.L_37 - .L_36)


	//   ....[0]....
	.align		4
.L_36:
        /*0038*/ 	.word	index@(__assertfail)


	//----- nvinfo : EIATTR_MERCURY_ISA_VERSION
	.align		4
.L_37:
        /*003c*/ 	.byte	0x03, 0x5f
        /*003e*/ 	.short	0x0101


	//----- nvinfo : EIATTR_INT_WARP_WIDE_INSTR_OFFSETS
	.align		4
        /*0040*/ 	.byte	0x04, 0x31
        /*0042*/ 	.short	(.L_39 - .L_38)


	//   ....[0]....
.L_38:
        /*0044*/ 	.word	0x000048d0


	//   ....[1]....
        /*0048*/ 	.word	0x000048f0


	//   ....[2]....
        /*004c*/ 	.word	0x00004920


	//   ....[3]....
        /*0050*/ 	.word	0x000055c0


	//   ....[4]....
        /*0054*/ 	.word	0x00005870


	//   ....[5]....
        /*0058*/ 	.word	0x00005890


	//   ....[6]....
        /*005c*/ 	.word	0x000059d0


	//   ....[7]....
        /*0060*/ 	.word	0x000059f0


	//   ....[8]....
        /*0064*/ 	.word	0x00005b40


	//   ....[9]....
        /*0068*/ 	.word	0x00005b60


	//   ....[10]....
        /*006c*/ 	.word	0x00005d90


	//   ....[11]....
        /*0070*/ 	.word	0x00005da0


	//   ....[12]....
        /*0074*/ 	.word	0x00006c90


	//----- nvinfo : EIATTR_COOP_GROUP_MASK_REGIDS
	.align		4
.L_39:
        /*0078*/ 	.byte	0x04, 0x29
        /*007a*/ 	.short	(.L_41 - .L_40)


	//   ....[0]....
.L_40:
        /*007c*/ 	.word	0xffffffff


	//   ....[1]....
        /*0080*/ 	.word	0xffffffff


	//   ....[2]....
        /*0084*/ 	.word	0xffffffff


	//   ....[3]....
        /*0088*/ 	.word	0xffffffff


	//   ....[4]....
        /*008c*/ 	.word	0xffffffff


	//   ....[5]....
        /*0090*/ 	.word	0xffffffff


	//   ....[6]....
        /*0094*/ 	.word	0xffffffff


	//   ....[7]....
        /*0098*/ 	.word	0xffffffff


	//   ....[8]....
        /*009c*/ 	.word	0xffffffff


	//   ....[9]....
        /*00a0*/ 	.word	0xffffffff


	//   ....[10]....
        /*00a4*/ 	.word	0xffffffff


	//   ....[11]....
        /*00a8*/ 	.word	0xffffffff


	//   ....[12]....
        /*00ac*/ 	.word	0xffffffff


	//----- nvinfo : EIATTR_COOP_GROUP_INSTR_OFFSETS
	.align		4
.L_41:
        /*00b0*/ 	.byte	0x04, 0x28
        /*00b2*/ 	.short	(.L_43 - .L_42)


	//   ....[0]....
.L_42:
        /*00b4*/ 	.word	0x000000a0


	//   ....[1]....
        /*00b8*/ 	.word	0x000004e0


	//   ....[2]....
        /*00bc*/ 	.word	0x00000840


	//   ....[3]....
        /*00c0*/ 	.word	0x000009e0


	//   ....[4]....
        /*00c4*/ 	.word	0x00000ae0


	//   ....[5]....
        /*00c8*/ 	.word	0x00000c30


	//   ....[6]....
        /*00cc*/ 	.word	0x00000e30


	//   ....[7]....
        /*00d0*/ 	.word	0x00002ae0


	//   ....[8]....
        /*00d4*/ 	.word	0x00003d00


	//   ....[9]....
        /*00d8*/ 	.word	0x00003f10


	//   ....[10]....
        /*00dc*/ 	.word	0x00003f40


	//   ....[11]....
        /*00e0*/ 	.word	0x000047b0


	//   ....[12]....
        /*00e4*/ 	.word	0x000049f0


	//----- nvinfo : EIATTR_VRC_CTA_INIT_COUNT
	.align		4
.L_43:
        /*00e8*/ 	.byte	0x02, 0x4a
        /*00ea*/ 	.byte	0x80
	.zero		1


	//----- nvinfo : EIATTR_SYSCALL_OFFSETS
	.align		4
        /*00ec*/ 	.byte	0x04, 0x46
        /*00ee*/ 	.short	(.L_45 - .L_44)


	//   ....[0]....
.L_44:
        /*00f0*/ 	.word	0x00006f30


	//   ....[1]....
        /*00f4*/ 	.word	0x00007020


	//   ....[2]....
        /*00f8*/ 	.word	0x000076f0


	//   ....[3]....
        /*00fc*/ 	.word	0x00007fb0


	//   ....[4]....
        /*0100*/ 	.word	0x00008810


	//   ....[5]....
        /*0104*/ 	.word	0x00009050


	//----- nvinfo : EIATTR_MBARRIER_INSTR_OFFSETS
	.align		4
.L_45:
        /*0108*/ 	.byte	0x04, 0x39
        /*010a*/ 	.short	(.L_47 - .L_46)


	//   ....[0]....
.L_46:
        /*010c*/ 	.word	0x00000600
        /*0110*/ 	.word	0x000000ff
        /*0114*/ 	.word	0x00000000
        /*0118*/ 	.short	0x0100
        /*011a*/ 	.byte	0x07
	.zero		1


	//   ....[1]....
        /*011c*/ 	.word	0x00000610
        /*0120*/ 	.word	0x000000ff
        /*0124*/ 	.word	0x00000088
        /*0128*/ 	.short	0x0100
        /*012a*/ 	.byte	0x07
	.zero		1


	//   ....[2]....
        /*012c*/ 	.word	0x00000620
        /*0130*/ 	.word	0x000000ff
        /*0134*/ 	.word	0x00000008
        /*0138*/ 	.short	0x0100
        /*013a*/ 	.byte	0x07
	.zero		1


	//   ....[3]....
        /*013c*/ 	.word	0x00000630
        /*0140*/ 	.word	0x000000ff
        /*0144*/ 	.word	0x00000090
        /*0148*/ 	.short	0x0100
        /*014a*/ 	.byte	0x07
	.zero		1


	//   ....[4]....
        /*014c*/ 	.word	0x00000640
        /*0150*/ 	.word	0x000000ff
        /*0154*/ 	.word	0x00000010
        /*0158*/ 	.short	0x0100
        /*015a*/ 	.byte	0x07
	.zero		1


	//   ....[5]....
        /*015c*/ 	.word	0x00000650
        /*0160*/ 	.word	0x000000ff
        /*0164*/ 	.word	0x00000098
        /*0168*/ 	.short	0x0100
        /*016a*/ 	.byte	0x07
	.zero		1


	//   ....[6]....
        /*016c*/ 	.word	0x00000660
        /*0170*/ 	.word	0x000000ff
        /*0174*/ 	.word	0x00000018
        /*0178*/ 	.short	0x0100
        /*017a*/ 	.byte	0x07
	.zero		1


	//   ....[7]....
        /*017c*/ 	.word	0x00000670
        /*0180*/ 	.word	0x000000ff
        /*0184*/ 	.word	0x000000a0
        /*0188*/ 	.short	0x0100
        /*018a*/ 	.byte	0x07
	.zero		1


	//   ....[8]....
        /*018c*/ 	.word	0x00000680
        /*0190*/ 	.word	0x000000ff
        /*0194*/ 	.word	0x00000020
        /*0198*/ 	.short	0x0100
        /*019a*/ 	.byte	0x07
	.zero		1


	//   ....[9]....
        /*019c*/ 	.word	0x00000690
        /*01a0*/ 	.word	0x000000ff
        /*01a4*/ 	.word	0x000000a8
        /*01a8*/ 	.short	0x0100
        /*01aa*/ 	.byte	0x07
	.zero		1


	//   ....[10]....
        /*01ac*/ 	.word	0x000006a0
        /*01b0*/ 	.word	0x000000ff
        /*01b4*/ 	.word	0x00000028
        /*01b8*/ 	.short	0x0100
        /*01ba*/ 	.byte	0x07
	.zero		1


	//   ....[11]....
        /*01bc*/ 	.word	0x000006b0
        /*01c0*/ 	.word	0x000000ff
        /*01c4*/ 	.word	0x000000b0
        /*01c8*/ 	.short	0x0100
        /*01ca*/ 	.byte	0x07
	.zero		1


	//   ....[12]....
        /*01cc*/ 	.word	0x000006c0
        /*01d0*/ 	.word	0x000000ff
        /*01d4*/ 	.word	0x00000030
        /*01d8*/ 	.short	0x0100
        /*01da*/ 	.byte	0x07
	.zero		1


	//   ....[13]....
        /*01dc*/ 	.word	0x000006d0
        /*01e0*/ 	.word	0x000000ff
        /*01e4*/ 	.word	0x000000b8
        /*01e8*/ 	.short	0x0100
        /*01ea*/ 	.byte	0x07
	.zero		1


	//   ....[14]....
        /*01ec*/ 	.word	0x000006e0
        /*01f0*/ 	.word	0x000000ff
        /*01f4*/ 	.word	0x00000038
        /*01f8*/ 	.short	0x0100
        /*01fa*/ 	.byte	0x07
	.zero		1


	//   ....[15]....
        /*01fc*/ 	.word	0x000006f0
        /*0200*/ 	.word	0x000000ff
        /*0204*/ 	.word	0x000000c0
        /*0208*/ 	.short	0x0100
        /*020a*/ 	.byte	0x07
	.zero		1


	//   ....[16]....
        /*020c*/ 	.word	0x00000700
        /*0210*/ 	.word	0x000000ff
        /*0214*/ 	.word	0x00000040
        /*0218*/ 	.short	0x0100
        /*021a*/ 	.byte	0x07
	.zero		1


	//   ....[17]....
        /*021c*/ 	.word	0x00000710
        /*0220*/ 	.word	0x000000ff
        /*0224*/ 	.word	0x000000c8
        /*0228*/ 	.short	0x0100
        /*022a*/ 	.byte	0x07
	.zero		1


	//   ....[18]....
        /*022c*/ 	.word	0x00000720
        /*0230*/ 	.word	0x000000ff
        /*0234*/ 	.word	0x00000048
        /*0238*/ 	.short	0x0100
        /*023a*/ 	.byte	0x07
	.zero		1


	//   ....[19]....
        /*023c*/ 	.word	0x00000730
        /*0240*/ 	.word	0x000000ff
        /*0244*/ 	.word	0x000000d0
        /*0248*/ 	.short	0x0100
        /*024a*/ 	.byte	0x07
	.zero		1


	//   ....[20]....
        /*024c*/ 	.word	0x00000740
        /*0250*/ 	.word	0x000000ff
        /*0254*/ 	.word	0x00000050
        /*0258*/ 	.short	0x0100
        /*025a*/ 	.byte	0x07
	.zero		1


	//   ....[21]....
        /*025c*/ 	.word	0x00000750
        /*0260*/ 	.word	0x000000ff
        /*0264*/ 	.word	0x000000d8
        /*0268*/ 	.short	0x0100
        /*026a*/ 	.byte	0x07
	.zero		1


	//   ....[22]....
        /*026c*/ 	.word	0x00000760
        /*0270*/ 	.word	0x000000ff
        /*0274*/ 	.word	0x00000058
        /*0278*/ 	.short	0x0100
        /*027a*/ 	.byte	0x07
	.zero		1


	//   ....[23]....
        /*027c*/ 	.word	0x00000770
        /*0280*/ 	.word	0x000000ff
        /*0284*/ 	.word	0x000000e0
        /*0288*/ 	.short	0x0100
        /*028a*/ 	.byte	0x07
	.zero		1


	//   ....[24]....
        /*028c*/ 	.word	0x00000780
        /*0290*/ 	.word	0x000000ff
        /*0294*/ 	.word	0x00000060
        /*0298*/ 	.short	0x0100
        /*029a*/ 	.byte	0x07
	.zero		1


	//   ....[25]....
        /*029c*/ 	.word	0x00000790
        /*02a0*/ 	.word	0x000000ff
        /*02a4*/ 	.word	0x000000e8
        /*02a8*/ 	.short	0x0100
        /*02aa*/ 	.byte	0x07
	.zero		1


	//   ....[26]....
        /*02ac*/ 	.word	0x000007a0
        /*02b0*/ 	.word	0x000000ff
        /*02b4*/ 	.word	0x00000068
        /*02b8*/ 	.short	0x0100
        /*02ba*/ 	.byte	0x07
	.zero		1


	//   ....[27]....
        /*02bc*/ 	.word	0x000007b0
        /*02c0*/ 	.word	0x000000ff
        /*02c4*/ 	.word	0x000000f0
        /*02c8*/ 	.short	0x0100
        /*02ca*/ 	.byte	0x07
	.zero		1


	//   ....[28]....
        /*02cc*/ 	.word	0x000007c0
        /*02d0*/ 	.word	0x000000ff
        /*02d4*/ 	.word	0x00000070
        /*02d8*/ 	.short	0x0100
        /*02da*/ 	.byte	0x07
	.zero		1


	//   ....[29]....
        /*02dc*/ 	.word	0x000007d0
        /*02e0*/ 	.word	0x000000ff
        /*02e4*/ 	.word	0x000000f8
        /*02e8*/ 	.short	0x0100
        /*02ea*/ 	.byte	0x07
	.zero		1


	//   ....[30]....
        /*02ec*/ 	.word	0x000007e0
        /*02f0*/ 	.word	0x000000ff
        /*02f4*/ 	.word	0x00000078
        /*02f8*/ 	.short	0x0100
        /*02fa*/ 	.byte	0x07
	.zero		1


	//   ....[31]....
        /*02fc*/ 	.word	0x000007f0
        /*0300*/ 	.word	0x000000ff
        /*0304*/ 	.word	0x00000100
        /*0308*/ 	.short	0x0100
        /*030a*/ 	.byte	0x07
	.zero		1


	//   ....[32]....
        /*030c*/ 	.word	0x00000800
        /*0310*/ 	.word	0x000000ff
        /*0314*/ 	.word	0x00000080
        /*0318*/ 	.short	0x0100
        /*031a*/ 	.byte	0x07
	.zero		1


	//   ....[33]....
        /*031c*/ 	.word	0x00000810
        /*0320*/ 	.word	0x000000ff
        /*0324*/ 	.word	0x00000108
        /*0328*/ 	.short	0x0100
        /*032a*/ 	.byte	0x07
	.zero		1


	//   ....[34]....
        /*032c*/ 	.word	0x00000950
        /*0330*/ 	.word	0x000000ff
        /*0334*/ 	.word	0x00000110
        /*0338*/ 	.short	0x0100
        /*033a*/ 	.byte	0x07
	.zero		1


	//   ....[35]....
        /*033c*/ 	.word	0x00000960
        /*0340*/ 	.word	0x000000ff
        /*0344*/ 	.word	0x00000130
        /*0348*/ 	.short	0x0100
        /*034a*/ 	.byte	0x07
	.zero		1


	//   ....[36]....
        /*034c*/ 	.word	0x00000970
        /*0350*/ 	.word	0x000000ff
        /*0354*/ 	.word	0x00000118
        /*0358*/ 	.short	0x0100
        /*035a*/ 	.byte	0x07
	.zero		1


	//   ....[37]....
        /*035c*/ 	.word	0x00000980
        /*0360*/ 	.word	0x000000ff
        /*0364*/ 	.word	0x00000138
        /*0368*/ 	.short	0x0100
        /*036a*/ 	.byte	0x07
	.zero		1


	//   ....[38]....
        /*036c*/ 	.word	0x00000990
        /*0370*/ 	.word	0x000000ff
        /*0374*/ 	.word	0x00000120
        /*0378*/ 	.short	0x0100
        /*037a*/ 	.byte	0x07
	.zero		1


	//   ....[39]....
        /*037c*/ 	.word	0x000009a0
        /*0380*/ 	.word	0x000000ff
        /*0384*/ 	.word	0x00000140
        /*0388*/ 	.short	0x0100
        /*038a*/ 	.byte	0x07
	.zero		1


	//   ....[40]....
        /*038c*/ 	.word	0x000009b0
        /*0390*/ 	.word	0x000000ff
        /*0394*/ 	.word	0x00000128
        /*0398*/ 	.short	0x0100
        /*039a*/ 	.byte	0x07
	.zero		1


	//   ....[41]....
        /*039c*/ 	.word	0x000009c0
        /*03a0*/ 	.word	0x000000ff
        /*03a4*/ 	.word	0x00000148
        /*03a8*/ 	.short	0x0100
        /*03aa*/ 	.byte	0x07
	.zero		1


	//   ....[42]....
        /*03ac*/ 	.word	0x00000ab0
        /*03b0*/ 	.word	0x000000ff
        /*03b4*/ 	.word	0x00000150
        /*03b8*/ 	.short	0x0100
        /*03ba*/ 	.byte	0x06
	.zero		1


	//   ....[43]....
        /*03bc*/ 	.word	0x00000ac0
        /*03c0*/ 	.word	0x000000ff
        /*03c4*/ 	.word	0x00000158
        /*03c8*/ 	.short	0x0100
        /*03ca*/ 	.byte	0x06
	.zero		1


	//   ....[44]....
        /*03cc*/ 	.word	0x00000c00
        /*03d0*/ 	.word	0x000000ff
        /*03d4*/ 	.word	0x00000160
        /*03d8*/ 	.short	0x0100
        /*03da*/ 	.byte	0x06
	.zero		1


	//   ....[45]....
        /*03dc*/ 	.word	0x00000c10
        /*03e0*/ 	.word	0x000000ff
        /*03e4*/ 	.word	0x00000168
        /*03e8*/ 	.short	0x0100
        /*03ea*/ 	.byte	0x06
	.zero		1


	//   ....[46]....
        /*03ec*/ 	.word	0x00000d40
        /*03f0*/ 	.word	0x000000ff
        /*03f4*/ 	.word	0x00000170
        /*03f8*/ 	.short	0x0100
        /*03fa*/ 	.byte	0x07
	.zero		1


	//   ....[47]....
        /*03fc*/ 	.word	0x00000d50
        /*0400*/ 	.word	0x000000ff
        /*0404*/ 	.word	0x00000180
        /*0408*/ 	.short	0x0100
        /*040a*/ 	.byte	0x07
	.zero		1


	//   ....[48]....
        /*040c*/ 	.word	0x00000d60
        /*0410*/ 	.word	0x000000ff
        /*0414*/ 	.word	0x00000178
        /*0418*/ 	.short	0x0100
        /*041a*/ 	.byte	0x07
	.zero		1


	//   ....[49]....
        /*041c*/ 	.word	0x00000d70
        /*0420*/ 	.word	0x000000ff
        /*0424*/ 	.word	0x00000188
        /*0428*/ 	.short	0x0100
        /*042a*/ 	.byte	0x07
	.zero		1


	//   ....[50]....
        /*042c*/ 	.word	0x00001b70
        /*0430*/ 	.word	0x000000ff
        /*0434*/ 	.word	0x00000088
        /*0438*/ 	.short	0x010a
        /*043a*/ 	.byte	0x04
	.zero		1


	//   ....[51]....
        /*043c*/ 	.word	0x00001f00
        /*0440*/ 	.word	0x000000ff
        /*0444*/ 	.word	0x00000088
        /*0448*/ 	.short	0x010a
        /*044a*/ 	.byte	0x2d
	.zero		1


	//   ....[52]....
        /*044c*/ 	.word	0x000020a0
        /*0450*/ 	.word	0x000000ff
        /*0454*/ 	.word	0x00000088
        /*0458*/ 	.short	0x010a
        /*045a*/ 	.byte	0x08
	.zero		1


	//   ....[53]....
        /*045c*/ 	.word	0x00002400
        /*0460*/ 	.word	0x000000ff
        /*0464*/ 	.word	0x00000158
        /*0468*/ 	.short	0x0101
        /*046a*/ 	.byte	0x35
	.zero		1


	//   ....[54]....
        /*046c*/ 	.word	0x00002420
        /*0470*/ 	.word	0x000000ff
        /*0474*/ 	.word	0x00000088
        /*0478*/ 	.short	0x010a
        /*047a*/ 	.byte	0x04
	.zero		1


	//   ....[55]....
        /*047c*/ 	.word	0x000025e0
        /*0480*/ 	.word	0x000000ff
        /*0484*/ 	.word	0x00000088
        /*0488*/ 	.short	0x010a
        /*048a*/ 	.byte	0x31
	.zero		1


	//   ....[56]....
        /*048c*/ 	.word	0x00002780
        /*0490*/ 	.word	0x000000ff
        /*0494*/ 	.word	0x00000088
        /*0498*/ 	.short	0x010a
        /*049a*/ 	.byte	0x08
	.zero		1


	//   ....[57]....
        /*049c*/ 	.word	0x00002af0
        /*04a0*/ 	.word	0x000000ff
        /*04a4*/ 	.word	0x00000160
        /*04a8*/ 	.short	0x010a
        /*04aa*/ 	.byte	0x35
	.zero		1


	//   ....[58]....
        /*04ac*/ 	.word	0x00002bb0
        /*04b0*/ 	.word	0x000000ff
        /*04b4*/ 	.word	0x00000000
        /*04b8*/ 	.short	0x0101
        /*04ba*/ 	.byte	0x04
	.zero		1


	//   ....[59]....
        /*04bc*/ 	.word	0x00003090
        /*04c0*/ 	.word	0x000000ff
        /*04c4*/ 	.word	0x00000000
        /*04c8*/ 	.short	0x010a
        /*04ca*/ 	.byte	0x04
	.zero		1


	//   ....[60]....
        /*04cc*/ 	.word	0x00003120
        /*04d0*/ 	.word	0x000000ff
        /*04d4*/ 	.word	0x00000000
        /*04d8*/ 	.short	0x010a
        /*04da*/ 	.byte	0x04
	.zero		1


	//   ....[61]....
        /*04dc*/ 	.word	0x000031b0
        /*04e0*/ 	.word	0x000000ff
        /*04e4*/ 	.word	0x00000000
        /*04e8*/ 	.short	0x010a
        /*04ea*/ 	.byte	0x04
	.zero		1


	//   ....[62]....
        /*04ec*/ 	.word	0x00003240
        /*04f0*/ 	.word	0x000000ff
        /*04f4*/ 	.word	0x00000000
        /*04f8*/ 	.short	0x010a
        /*04fa*/ 	.byte	0x04
	.zero		1


	//   ....[63]....
        /*04fc*/ 	.word	0x000032d0
        /*0500*/ 	.word	0x000000ff
        /*0504*/ 	.word	0x00000000
        /*0508*/ 	.short	0x010a
        /*050a*/ 	.byte	0x04
	.zero		1


	//   ....[64]....
        /*050c*/ 	.word	0x00003360
        /*0510*/ 	.word	0x000000ff
        /*0514*/ 	.word	0x00000000
        /*0518*/ 	.short	0x010a
        /*051a*/ 	.byte	0x04
	.zero		1


	//   ....[65]....
        /*051c*/ 	.word	0x000033f0
        /*0520*/ 	.word	0x000000ff
        /*0524*/ 	.word	0x00000000
        /*0528*/ 	.short	0x010a
        /*052a*/ 	.byte	0x04
	.zero		1


	//   ....[66]....
        /*052c*/ 	.word	0x00003480
        /*0530*/ 	.word	0x000000ff
        /*0534*/ 	.word	0x00000000
        /*0538*/ 	.short	0x010a
        /*053a*/ 	.byte	0x04
	.zero		1


	//   ....[67]....
        /*053c*/ 	.word	0x00003510
        /*0540*/ 	.word	0x000000ff
        /*0544*/ 	.word	0x00000000
        /*0548*/ 	.short	0x010a
        /*054a*/ 	.byte	0x04
	.zero		1


	//   ....[68]....
        /*054c*/ 	.word	0x000035a0
        /*0550*/ 	.word	0x000000ff
        /*0554*/ 	.word	0x00000000
        /*0558*/ 	.short	0x010a
        /*055a*/ 	.byte	0x04
	.zero		1


	//   ....[69]....
        /*055c*/ 	.word	0x00003630
        /*0560*/ 	.word	0x000000ff
        /*0564*/ 	.word	0x00000000
        /*0568*/ 	.short	0x010a
        /*056a*/ 	.byte	0x04
	.zero		1


	//   ....[70]....
        /*056c*/ 	.word	0x000036c0
        /*0570*/ 	.word	0x000000ff
        /*0574*/ 	.word	0x00000000
        /*0578*/ 	.short	0x010a
        /*057a*/ 	.byte	0x04
	.zero		1


	//   ....[71]....
        /*057c*/ 	.word	0x00003750
        /*0580*/ 	.word	0x000000ff
        /*0584*/ 	.word	0x00000000
        /*0588*/ 	.short	0x010a
        /*058a*/ 	.byte	0x04
	.zero		1


	//   ....[72]....
        /*058c*/ 	.word	0x000037e0
        /*0590*/ 	.word	0x000000ff
        /*0594*/ 	.word	0x00000000
        /*0598*/ 	.short	0x010a
        /*059a*/ 	.byte	0x04
	.zero		1


	//   ....[73]....
        /*059c*/ 	.word	0x00003870
        /*05a0*/ 	.word	0x000000ff
        /*05a4*/ 	.word	0x00000000
        /*05a8*/ 	.short	0x010a
        /*05aa*/ 	.byte	0x04
	.zero		1


	//   ....[74]....
        /*05ac*/ 	.word	0x00003900
        /*05b0*/ 	.word	0x000000ff
        /*05b4*/ 	.word	0x00000000
        /*05b8*/ 	.short	0x010a
        /*05ba*/ 	.byte	0x04
	.zero		1


	//   ....[75]....
        /*05bc*/ 	.word	0x000039a0
        /*05c0*/ 	.word	0x00000000
        /*05c4*/ 	.word	0x00000000
        /*05c8*/ 	.short	0x010a
        /*05ca*/ 	.byte	0xff
	.zero		1


	//   ....[76]....
        /*05cc*/ 	.word	0x00003ad0
        /*05d0*/ 	.word	0x000000ff
        /*05d4*/ 	.word	0x00000168
        /*05d8*/ 	.short	0x010a
        /*05da*/ 	.byte	0x31
	.zero		1


	//   ....[77]....
        /*05dc*/ 	.word	0x00003b70
        /*05e0*/ 	.word	0x000000ff
        /*05e4*/ 	.word	0x00000160
        /*05e8*/ 	.short	0x010a
        /*05ea*/ 	.byte	0x31
	.zero		1


	//   ....[78]....
        /*05ec*/ 	.word	0x00003c10
        /*05f0*/ 	.word	0x000000ff
        /*05f4*/ 	.word	0x00000000
        /*05f8*/ 	.short	0x0101
        /*05fa*/ 	.byte	0x06
	.zero		1


	//   ....[79]....
        /*05fc*/ 	.word	0x00003c50
        /*0600*/ 	.word	0x000000ff
        /*0604*/ 	.word	0x00000168
        /*0608*/ 	.short	0x0106
        /*060a*/ 	.byte	0x31
	.zero		1


	//   ....[80]....
        /*060c*/ 	.word	0x00003c90
        /*0610*/ 	.word	0x00000000
        /*0614*/ 	.word	0x00000168
        /*0618*/ 	.short	0x010a
        /*061a*/ 	.byte	0xff
	.zero		1


	//   ....[81]....
        /*061c*/ 	.word	0x000041b0
        /*0620*/ 	.word	0x000000ff
        /*0624*/ 	.word	0x00000160
        /*0628*/ 	.short	0x010a
        /*062a*/ 	.byte	0x07
	.zero		1


	//   ....[82]....
        /*062c*/ 	.word	0x00004260
        /*0630*/ 	.word	0x000000ff
        /*0634*/ 	.word	0x00000000
        /*0638*/ 	.short	0x0101
        /*063a*/ 	.byte	0x05
	.zero		1


	//   ....[83]....
        /*063c*/ 	.word	0x00004270
        /*0640*/ 	.word	0x000000ff
        /*0644*/ 	.word	0x00000180
        /*0648*/ 	.short	0x010a
        /*064a*/ 	.byte	0x09
	.zero		1


	//   ....[84]....
        /*064c*/ 	.word	0x000042f0
        /*0650*/ 	.word	0x000000ff
        /*0654*/ 	.word	0x00000000
        /*0658*/ 	.short	0x010a
        /*065a*/ 	.byte	0x04
	.zero		1


	//   ....[85]....
        /*065c*/ 	.word	0x00004390
        /*0660*/ 	.word	0x000000ff
        /*0664*/ 	.word	0x00000000
        /*0668*/ 	.short	0x010a
        /*066a*/ 	.byte	0x08
	.zero		1


	//   ....[86]....
        /*066c*/ 	.word	0x000044d0
        /*0670*/ 	.word	0x000000ff
        /*0674*/ 	.word	0x00000000
        /*0678*/ 	.short	0x010a
        /*067a*/ 	.byte	0x04
	.zero		1


	//   ....[87]....
        /*067c*/ 	.word	0x00004700
        /*0680*/ 	.word	0x000000ff
        /*0684*/ 	.word	0x00000000
        /*0688*/ 	.short	0x010a
        /*068a*/ 	.byte	0x05
	.zero		1


	//   ....[88]....
        /*068c*/ 	.word	0x00004790
        /*0690*/ 	.word	0x000000ff
        /*0694*/ 	.word	0x00000000
        /*0698*/ 	.short	0x010a
        /*069a*/ 	.byte	0x06
	.zero		1


	//   ....[89]....
        /*069c*/ 	.word	0x00004d20
        /*06a0*/ 	.word	0x000000ff
        /*06a4*/ 	.word	0x00000160
        /*06a8*/ 	.short	0x010a
        /*06aa*/ 	.byte	0x11
	.zero		1


	//   ....[90]....
        /*06ac*/ 	.word	0x00005190
        /*06b0*/ 	.word	0x000000ff
        /*06b4*/ 	.word	0x00000000
        /*06b8*/ 	.short	0x0101
        /*06ba*/ 	.byte	0x10
	.zero		1


	//   ....[91]....
        /*06bc*/ 	.word	0x000054c0
        /*06c0*/ 	.word	0x000000ff
        /*06c4*/ 	.word	0x00000158
        /*06c8*/ 	.short	0x010a
        /*06ca*/ 	.byte	0x11
	.zero		1


	//   ....[92]....
        /*06cc*/ 	.word	0x000057f0
        /*06d0*/ 	.word	0x000000ff
        /*06d4*/ 	.word	0x00000130
        /*06d8*/ 	.short	0x010a
        /*06da*/ 	.byte	0x11
	.zero		1


	//   ....[93]....
        /*06dc*/ 	.word	0x00005970
        /*06e0*/ 	.word	0x000000ff
        /*06e4*/ 	.word	0x00000110
        /*06e8*/ 	.short	0x010b
        /*06ea*/ 	.byte	0x11
	.zero		1


	//   ....[94]....
        /*06ec*/ 	.word	0x00005980
        /*06f0*/ 	.word	0x000000ff
        /*06f4*/ 	.word	0x00000000
        /*06f8*/ 	.short	0x0101
        /*06fa*/ 	.byte	0x18
	.zero		1


	//   ....[95]....
        /*06fc*/ 	.word	0x000059a0
        /*0700*/ 	.word	0x000000ff
        /*0704*/ 	.word	0x00000138
        /*0708*/ 	.short	0x010a
        /*070a*/ 	.byte	0x11
	.zero		1


	//   ....[96]....
        /*070c*/ 	.word	0x00005ae0
        /*0710*/ 	.word	0x000000ff
        /*0714*/ 	.word	0x00000118
        /*0718*/ 	.short	0x010b
        /*071a*/ 	.byte	0x11
	.zero		1


	//   ....[97]....
        /*071c*/ 	.word	0x00005af0
        /*0720*/ 	.word	0x000000ff
        /*0724*/ 	.word	0x00000000
        /*0728*/ 	.short	0x0101
        /*072a*/ 	.byte	0x17
	.zero		1


	//   ....[98]....
        /*072c*/ 	.word	0x00005b00
        /*0730*/ 	.word	0x000000ff
        /*0734*/ 	.word	0x00000140
        /*0738*/ 	.short	0x010a
        /*073a*/ 	.byte	0x11
	.zero		1


	//   ....[99]....
        /*073c*/ 	.word	0x00005c60
        /*0740*/ 	.word	0x000000ff
        /*0744*/ 	.word	0x00000120
        /*0748*/ 	.short	0x010b
        /*074a*/ 	.byte	0x11
	.zero		1


	//   ....[100]....
        /*074c*/ 	.word	0x00005cd0
        /*0750*/ 	.word	0x000000ff
        /*0754*/ 	.word	0x00000000
        /*0758*/ 	.short	0x0101
        /*075a*/ 	.byte	0x31
	.zero		1


	//   ....[101]....
        /*075c*/ 	.word	0x00005d10
        /*0760*/ 	.word	0x000000ff
        /*0764*/ 	.word	0x00000148
        /*0768*/ 	.short	0x010a
        /*076a*/ 	.byte	0x11
	.zero		1


	//   ....[102]....
        /*076c*/ 	.word	0x00005ee0
        /*0770*/ 	.word	0x000000ff
        /*0774*/ 	.word	0x00000128
        /*0778*/ 	.short	0x010b
        /*077a*/ 	.byte	0x11
	.zero		1


	//   ....[103]....
        /*077c*/ 	.word	0x00005f00
        /*0780*/ 	.word	0x000000ff
        /*0784*/ 	.word	0x00000000
        /*0788*/ 	.short	0x0101
        /*078a*/ 	.byte	0x16
	.zero		1


	//   ....[104]....
        /*078c*/ 	.word	0x00005f30
        /*0790*/ 	.word	0x000000ff
        /*0794*/ 	.word	0x00000130
        /*0798*/ 	.short	0x010a
        /*079a*/ 	.byte	0x11
	.zero		1


	//   ....[105]....
        /*079c*/ 	.word	0x00005f50
        /*07a0*/ 	.word	0x000000ff
        /*07a4*/ 	.word	0x00000138
        /*07a8*/ 	.short	0x010a
        /*07aa*/ 	.byte	0x11
	.zero		1


	//   ....[106]....
        /*07ac*/ 	.word	0x00005f70
        /*07b0*/ 	.word	0x000000ff
        /*07b4*/ 	.word	0x00000140
        /*07b8*/ 	.short	0x010a
        /*07ba*/ 	.byte	0x11
	.zero		1


	//   ....[107]....
        /*07bc*/ 	.word	0x00005fb0
        /*07c0*/ 	.word	0x00000000
        /*07c4*/ 	.word	0x00000148
        /*07c8*/ 	.short	0x010a
        /*07ca*/ 	.byte	0xff
	.zero		1


	//   ....[108]....
        /*07cc*/ 	.word	0x00006360
        /*07d0*/ 	.word	0x000000ff
        /*07d4*/ 	.word	0x00000160
        /*07d8*/ 	.short	0x010a
        /*07da*/ 	.byte	0x33
	.zero		1


	//   ....[109]....
        /*07dc*/ 	.word	0x00006450
        /*07e0*/ 	.word	0x000000ff
        /*07e4*/ 	.word	0x00000000
        /*07e8*/ 	.short	0x0101
        /*07ea*/ 	.byte	0x04
	.zero		1


	//   ....[110]....
        /*07ec*/ 	.word	0x00007430
        /*07f0*/ 	.word	0x000000ff
        /*07f4*/ 	.word	0x00000110
        /*07f8*/ 	.short	0x010a
        /*07fa*/ 	.byte	0x33
	.zero		1


	//   ....[111]....
        /*07fc*/ 	.word	0x00007450
        /*0800*/ 	.word	0x00000054
        /*0804*/ 	.word	0x00000170
        /*0808*/ 	.short	0x010a
        /*080a*/ 	.byte	0xff
	.zero		1


	//   ....[112]....
        /*080c*/ 	.word	0x00007510
        /*0810*/ 	.word	0x000000ff
        /*0814*/ 	.word	0x00000110
        /*0818*/ 	.short	0x010a
        /*081a*/ 	.byte	0x33
	.zero		1


	//   ....[113]....
        /*081c*/ 	.word	0x000075d0
        /*0820*/ 	.word	0x00000054
        /*0824*/ 	.word	0x00000170
        /*0828*/ 	.short	0x010a
        /*082a*/ 	.byte	0xff
	.zero		1


	//   ....[114]....
        /*082c*/ 	.word	0x00007d20
        /*0830*/ 	.word	0x00000000
        /*0834*/ 	.word	0x00000000
        /*0838*/ 	.short	0x0101
        /*083a*/ 	.byte	0xff
	.zero		1


	//   ....[115]....
        /*083c*/ 	.word	0x00007d30
        /*0840*/ 	.word	0x00000004
        /*0844*/ 	.word	0x00000110
        /*0848*/ 	.short	0x010a
        /*084a*/ 	.byte	0xff
	.zero		1


	//   ....[116]....
        /*084c*/ 	.word	0x00007de0
        /*0850*/ 	.word	0x00000004
        /*0854*/ 	.word	0x00000110
        /*0858*/ 	.short	0x010a
        /*085a*/ 	.byte	0xff
	.zero		1


	//   ....[117]....
        /*085c*/ 	.word	0x00008580
        /*0860*/ 	.word	0x0000005d
        /*0864*/ 	.word	0x00000000
        /*0868*/ 	.short	0x0101
        /*086a*/ 	.byte	0xff
	.zero		1


	//   ....[118]....
        /*086c*/ 	.word	0x000085a0
        /*0870*/ 	.word	0x00000010
        /*0874*/ 	.word	0x00000110
        /*0878*/ 	.short	0x010a
        /*087a*/ 	.byte	0xff
	.zero		1


	//   ....[119]....
        /*087c*/ 	.word	0x00008640
        /*0880*/ 	.word	0x00000010
        /*0884*/ 	.word	0x00000110
        /*0888*/ 	.short	0x010a
        /*088a*/ 	.byte	0xff
	.zero		1


	//   ....[120]....
        /*088c*/ 	.word	0x00008dd0
        /*0890*/ 	.word	0x0000005d
        /*0894*/ 	.word	0x00000000
        /*0898*/ 	.short	0x0101
        /*089a*/ 	.byte	0xff
	.zero		1


	//   ....[121]....
        /*089c*/ 	.word	0x00008df0
        /*08a0*/ 	.word	0x00000011
        /*08a4*/ 	.word	0x00000110
        /*08a8*/ 	.short	0x010a
        /*08aa*/ 	.byte	0xff
	.zero		1


	//   ....[122]....
        /*08ac*/ 	.word	0x00008e90
        /*08b0*/ 	.word	0x00000011
        /*08b4*/ 	.word	0x00000110
        /*08b8*/ 	.short	0x010a
        /*08ba*/ 	.byte	0xff
	.zero		1


	//   ....[123]....
        /*08bc*/ 	.word	0x000091b0
        /*08c0*/ 	.word	0x000000ff
        /*08c4*/ 	.word	0x00000000
        /*08c8*/ 	.short	0x0101
        /*08ca*/ 	.byte	0x05
	.zero		1


	//   ....[124]....
        /*08cc*/ 	.word	0x00009670
        /*08d0*/ 	.word	0x00000003
        /*08d4*/ 	.word	0x00000000
        /*08d8*/ 	.short	0x0101
        /*08da*/ 	.byte	0xff
	.zero		1


	//   ....[125]....
        /*08dc*/ 	.word	0x000098b0
        /*08e0*/ 	.word	0x000000ff
        /*08e4*/ 	.word	0x00000000
        /*08e8*/ 	.short	0x0101
        /*08ea*/ 	.byte	0x04
	.zero		1


	//   ....[126]....
        /*08ec*/ 	.word	0x000098e0
        /*08f0*/ 	.word	0x00000003
        /*08f4*/ 	.word	0x00000088
        /*08f8*/ 	.short	0x010a
        /*08fa*/ 	.byte	0xff
	.zero		1


	//   ....[127]....
        /*08fc*/ 	.word	0x00009940
        /*0900*/ 	.word	0x00000004
        /*0904*/ 	.word	0x00000088
        /*0908*/ 	.short	0x010a
        /*090a*/ 	.byte	0xff
	.zero		1


	//   ....[128]....
        /*090c*/ 	.word	0x000099a0
        /*0910*/ 	.word	0x00000002
        /*0914*/ 	.word	0x00000160
        /*0918*/ 	.short	0x010a
        /*091a*/ 	.byte	0xff
	.zero		1


	//   ....[129]....
        /*091c*/ 	.word	0x00009a00
        /*0920*/ 	.word	0x00000000
        /*0924*/ 	.word	0x00000000
        /*0928*/ 	.short	0x010a
        /*092a*/ 	.byte	0xff
	.zero		1


	//   ....[130]....
        /*092c*/ 	.word	0x00009a60
        /*0930*/ 	.word	0x00000000
        /*0934*/ 	.word	0x00000000
        /*0938*/ 	.short	0x010a
        /*093a*/ 	.byte	0xff
	.zero		1


	//   ....[131]....
        /*093c*/ 	.word	0x00009ac0
        /*0940*/ 	.word	0x00000000
        /*0944*/ 	.word	0x00000000
        /*0948*/ 	.short	0x010a
        /*094a*/ 	.byte	0xff
	.zero		1


	//   ....[132]....
        /*094c*/ 	.word	0x00009b20
        /*0950*/ 	.word	0x00000000
        /*0954*/ 	.word	0x00000000
        /*0958*/ 	.short	0x010a
        /*095a*/ 	.byte	0xff
	.zero		1


	//   ....[133]....
        /*095c*/ 	.word	0x00009b80
        /*0960*/ 	.word	0x00000000
        /*0964*/ 	.word	0x00000000
        /*0968*/ 	.short	0x010a
        /*096a*/ 	.byte	0xff
	.zero		1


	//   ....[134]....
        /*096c*/ 	.word	0x00009be0
        /*0970*/ 	.word	0x00000000
        /*0974*/ 	.word	0x00000000
        /*0978*/ 	.short	0x010a
        /*097a*/ 	.byte	0xff
	.zero		1


	//   ....[135]....
        /*097c*/ 	.word	0x00009c40
        /*0980*/ 	.word	0x00000000
        /*0984*/ 	.word	0x00000000
        /*0988*/ 	.short	0x010a
        /*098a*/ 	.byte	0xff
	.zero		1


	//   ....[136]....
        /*098c*/ 	.word	0x00009ca0
        /*0990*/ 	.word	0x00000000
        /*0994*/ 	.word	0x00000000
        /*0998*/ 	.short	0x010a
        /*099a*/ 	.byte	0xff
	.zero		1


	//   ....[137]....
        /*099c*/ 	.word	0x00009d00
        /*09a0*/ 	.word	0x00000000
        /*09a4*/ 	.word	0x00000000
        /*09a8*/ 	.short	0x010a
        /*09aa*/ 	.byte	0xff
	.zero		1


	//   ....[138]....
        /*09ac*/ 	.word	0x00009d60
        /*09b0*/ 	.word	0x00000000
        /*09b4*/ 	.word	0x00000000
        /*09b8*/ 	.short	0x010a
        /*09ba*/ 	.byte	0xff
	.zero		1


	//   ....[139]....
        /*09bc*/ 	.word	0x00009dc0
        /*09c0*/ 	.word	0x00000000
        /*09c4*/ 	.word	0x00000000
        /*09c8*/ 	.short	0x010a
        /*09ca*/ 	.byte	0xff
	.zero		1


	//   ....[140]....
        /*09cc*/ 	.word	0x00009e20
        /*09d0*/ 	.word	0x00000000
        /*09d4*/ 	.word	0x00000000
        /*09d8*/ 	.short	0x010a
        /*09da*/ 	.byte	0xff
	.zero		1


	//   ....[141]....
        /*09dc*/ 	.word	0x00009e80
        /*09e0*/ 	.word	0x00000000
        /*09e4*/ 	.word	0x00000000
        /*09e8*/ 	.short	0x010a
        /*09ea*/ 	.byte	0xff
	.zero		1


	//   ....[142]....
        /*09ec*/ 	.word	0x00009ee0
        /*09f0*/ 	.word	0x00000000
        /*09f4*/ 	.word	0x00000000
        /*09f8*/ 	.short	0x010a
        /*09fa*/ 	.byte	0xff
	.zero		1


	//   ....[143]....
        /*09fc*/ 	.word	0x00009f40
        /*0a00*/ 	.word	0x00000000
        /*0a04*/ 	.word	0x00000000
        /*0a08*/ 	.short	0x010a
        /*0a0a*/ 	.byte	0xff
	.zero		1


	//   ....[144]....
        /*0a0c*/ 	.word	0x00009fa0
        /*0a10*/ 	.word	0x00000000
        /*0a14*/ 	.word	0x00000000
        /*0a18*/ 	.short	0x010a
        /*0a1a*/ 	.byte	0xff
	.zero		1


	//   ....[145]....
        /*0a1c*/ 	.word	0x0000a000
        /*0a20*/ 	.word	0x00000004
        /*0a24*/ 	.word	0x00000168
        /*0a28*/ 	.short	0x010a
        /*0a2a*/ 	.byte	0xff
	.zero		1


	//   ....[146]....
        /*0a2c*/ 	.word	0x0000a060
        /*0a30*/ 	.word	0x00000004
        /*0a34*/ 	.word	0x00000160
        /*0a38*/ 	.short	0x010a
        /*0a3a*/ 	.byte	0xff
	.zero		1


	//   ....[147]....
        /*0a3c*/ 	.word	0x0000a0c0
        /*0a40*/ 	.word	0x00000000
        /*0a44*/ 	.word	0x00000160
        /*0a48*/ 	.short	0x010a
        /*0a4a*/ 	.byte	0xff
	.zero		1


	//   ....[148]....
        /*0a4c*/ 	.word	0x0000a120
        /*0a50*/ 	.word	0x00000000
        /*0a54*/ 	.word	0x00000180
        /*0a58*/ 	.short	0x010a
        /*0a5a*/ 	.byte	0xff
	.zero		1


	//   ....[149]....
        /*0a5c*/ 	.word	0x0000a180
        /*0a60*/ 	.word	0x00000000
        /*0a64*/ 	.word	0x00000000
        /*0a68*/ 	.short	0x010a
        /*0a6a*/ 	.byte	0xff
	.zero		1


	//   ....[150]....
        /*0a6c*/ 	.word	0x0000a1e0
        /*0a70*/ 	.word	0x00000000
        /*0a74*/ 	.word	0x00000000
        /*0a78*/ 	.short	0x010a
        /*0a7a*/ 	.byte	0xff
	.zero		1


	//   ....[151]....
        /*0a7c*/ 	.word	0x0000a240
        /*0a80*/ 	.word	0x00000000
        /*0a84*/ 	.word	0x00000000
        /*0a88*/ 	.short	0x010a
        /*0a8a*/ 	.byte	0xff
	.zero		1


	//   ....[152]....
        /*0a8c*/ 	.word	0x0000a2a0
        /*0a90*/ 	.word	0x00000003
        /*0a94*/ 	.word	0x00000160
        /*0a98*/ 	.short	0x010a
        /*0a9a*/ 	.byte	0xff
	.zero		1


	//   ....[153]....
        /*0a9c*/ 	.word	0x0000a300
        /*0aa0*/ 	.word	0x00000000
        /*0aa4*/ 	.word	0x00000158
        /*0aa8*/ 	.short	0x010a
        /*0aaa*/ 	.byte	0xff
	.zero		1


	//   ....[154]....
        /*0aac*/ 	.word	0x0000a360
        /*0ab0*/ 	.word	0x00000003
        /*0ab4*/ 	.word	0x00000130
        /*0ab8*/ 	.short	0x010a
        /*0aba*/ 	.byte	0xff
	.zero		1


	//   ....[155]....
        /*0abc*/ 	.word	0x0000a3c0
        /*0ac0*/ 	.word	0x00000003
        /*0ac4*/ 	.word	0x00000138
        /*0ac8*/ 	.short	0x010a
        /*0aca*/ 	.byte	0xff
	.zero		1


	//   ....[156]....
        /*0acc*/ 	.word	0x0000a420
        /*0ad0*/ 	.word	0x00000003
        /*0ad4*/ 	.word	0x00000140
        /*0ad8*/ 	.short	0x010a
        /*0ada*/ 	.byte	0xff
	.zero		1


	//   ....[157]....
        /*0adc*/ 	.word	0x0000a480
        /*0ae0*/ 	.word	0x00000003
        /*0ae4*/ 	.word	0x00000148
        /*0ae8*/ 	.short	0x010a
        /*0aea*/ 	.byte	0xff
	.zero		1


	//   ....[158]....
        /*0aec*/ 	.word	0x0000a4e0
        /*0af0*/ 	.word	0x00000000
        /*0af4*/ 	.word	0x00000130
        /*0af8*/ 	.short	0x010a
        /*0afa*/ 	.byte	0xff
	.zero		1


	//   ....[159]....
        /*0afc*/ 	.word	0x0000a540
        /*0b00*/ 	.word	0x00000000
        /*0b04*/ 	.word	0x00000138
        /*0b08*/ 	.short	0x010a
        /*0b0a*/ 	.byte	0xff
	.zero		1


	//   ....[160]....
        /*0b0c*/ 	.word	0x0000a5a0
        /*0b10*/ 	.word	0x00000000
        /*0b14*/ 	.word	0x00000140
        /*0b18*/ 	.short	0x010a
        /*0b1a*/ 	.byte	0xff
	.zero		1


	//   ....[161]....
        /*0b1c*/ 	.word	0x0000a600
        /*0b20*/ 	.word	0x00000000
        /*0b24*/ 	.word	0x00000160
        /*0b28*/ 	.short	0x010a
        /*0b2a*/ 	.byte	0xff
	.zero		1


	//   ....[162]....
        /*0b2c*/ 	.word	0x0000a660
        /*0b30*/ 	.word	0x00000000
        /*0b34*/ 	.word	0x00000110
        /*0b38*/ 	.short	0x010a
        /*0b3a*/ 	.byte	0xff
	.zero		1


	//   ....[163]....
        /*0b3c*/ 	.word	0x0000a6b0
        /*0b40*/ 	.word	0x00000054
        /*0b44*/ 	.word	0x00000170
        /*0b48*/ 	.short	0x010a
        /*0b4a*/ 	.byte	0xff
	.zero		1


	//   ....[164]....
        /*0b4c*/ 	.word	0x0000a700
        /*0b50*/ 	.word	0x00000004
        /*0b54*/ 	.word	0x00000110
        /*0b58*/ 	.short	0x010a
        /*0b5a*/ 	.byte	0xff
	.zero		1


	//   ....[165]....
        /*0b5c*/ 	.word	0x0000a750
        /*0b60*/ 	.word	0x00000010
        /*0b64*/ 	.word	0x00000110
        /*0b68*/ 	.short	0x010a
        /*0b6a*/ 	.byte	0xff
	.zero		1


	//   ....[166]....
        /*0b6c*/ 	.word	0x0000a7a0
        /*0b70*/ 	.word	0x00000011
        /*0b74*/ 	.word	0x00000110
        /*0b78*/ 	.short	0x010a
        /*0b7a*/ 	.byte	0xff
	.zero		1


	//----- nvinfo : EIATTR_NUM_MBARRIERS
	.align		4
.L_47:
        /*0b7c*/ 	.byte	0x03, 0x38
        /*0b7e*/ 	.short	0x0032


	//----- nvinfo : EIATTR_EXIT_INSTR_OFFSETS
	.align		4
        /*0b80*/ 	.byte	0x04, 0x1c
        /*0b82*/ 	.short	(.L_49 - .L_48)


	//   ....[0]....
.L_48:
        /*0b84*/ 	.word	0x000039d0


	//   ....[1]....
        /*0b88*/ 	.word	0x00003c60


	//   ....[2]....
        /*0b8c*/ 	.word	0x00003cc0


	//   ....[3]....
        /*0b90*/ 	.word	0x00004a00


	//   ....[4]....
        /*0b94*/ 	.word	0x00005fe0


	//   ....[5]....
        /*0b98*/ 	.word	0x00006020


	//   ....[6]....
        /*0b9c*/ 	.word	0x000097a0


	//   ....[7]....
        /*0ba0*/ 	.word	0x00009820


	//   ....[8]....
        /*0ba4*/ 	.word	0x00009850


	//   ....[9]....
        /*0ba8*/ 	.word	0x000098c0


	//----- nvinfo : EIATTR_MAX_THREADS
	.align		4
.L_49:
        /*0bac*/ 	.byte	0x04, 0x05
        /*0bae*/ 	.short	(.L_51 - .L_50)
.L_50:
        /*0bb0*/ 	.word	0x00000100
        /*0bb4*/ 	.word	0x00000001
        /*0bb8*/ 	.word	0x00000001


	//----- nvinfo : EIATTR_CRS_STACK_SIZE
	.align		4
.L_51:
        /*0bbc*/ 	.byte	0x04, 0x1e
        /*0bbe*/ 	.short	(.L_53 - .L_52)
.L_52:
        /*0bc0*/ 	.word	0x00000000


	//----- nvinfo : EIATTR_CBANK_PARAM_SIZE
	.align		4
.L_53:
        /*0bc4*/ 	.byte	0x03, 0x19
        /*0bc6*/ 	.short	0x0900


	//----- nvinfo : EIATTR_PARAM_CBANK
	.align		4
        /*0bc8*/ 	.byte	0x04, 0x0a
        /*0bca*/ 	.short	(.L_55 - .L_54)
	.align		4
.L_54:
        /*0bcc*/ 	.word	index@(.nv.constant0._ZN7cutlass13device_kernelINS_4conv6kernel13ConvUniversalINS1_16ConvProblemShapeILNS1_8OperatorE2ELi3EEENS1_10collective14CollectiveConvINS1_47MainloopSm100TmaUmmaWarpSpecializedImplicitGemmILS5_2ELi17ELi3ELi1ELi2EN4cute5tupleIJNSA_1CILi2EEENSC_ILi1EEESE_EEEEENSB_IJNSC_ILi64EEENSB_IJNSC_ILi128EEEEEENSB_IJNSC_ILi32EEEEEEEEENS_6half_tESN_NSA_8TiledMMAINSA_8MMA_AtomIJNSA_20SM100_MMA_F16BF16_SSISN_SN_fLi64ELi128ELNSA_4UMMA5MajorE1ELSS_1ELNSR_7ScaleInE0ELST_0EEEEEENSA_6LayoutINSB_IJSE_SE_SE_EEENSB_IJNSC_ILi0EEESY_SY_EEEEENSB_IJNSA_10UnderscoreES11_S11_EEEEENS7_6detail27Sm100ImplicitGemmTileTraitsINSA_13SM90_TMA_LOADENSA_14ComposedLayoutINSA_7SwizzleILi3ELi4ELi3EEENSA_18smem_ptr_flag_bitsILi16EEENSW_INSB_IJSH_NSC_ILi8EEEEEENSB_IJSE_SH_EEEEEEEvEENS15_INSA_30SM90_TMA_LOAD_IM2COL_MULTICASTES1G_vEEEENS_8epilogue10collective18CollectiveEpilogueINS1L_23Sm100TmaWarpSpecializedILi4ELi2ELi16ELb1ELb0EEEJSM_NSB_IJNSW_ISH_SE_EENSW_ISK_SE_EEEEESN_NSB_IJlNSB_IJSE_lllEEESY_EEESN_S1U_NS1L_6fusion15FusionCallbacksIS1P_NS1V_17LinearCombinationISN_fSN_fLNS_15FloatRoundStyleE2EEESM_S1S_JEEENSA_5SM1004TMEM4LOAD26SM100_TMEM_LOAD_16dp256b4xES16_NS17_INS18_ILi2ELi4ELi3EEES1B_NSW_INSB_IJS1C_SK_EEENSB_IJSK_SE_EEEEEEENSA_17SM75_U32x4_LDSM_NENSA_14SM90_TMA_STOREES29_NSA_17SM90_U32x4_STSM_NENSA_39AutoVectorizingCopyWithAssumedAlignmentILi128EEEEEEvvEEEEvNT_6ParamsE)
        /*0bd0*/ 	.short	0x0380
        /*0bd2*/ 	.short	0x0900


	//----- nvinfo : EIATTR_SW_WAR
	.align		4
.L_55:
        /*0bd4*/ 	.byte	0x04, 0x36
        /*0bd6*/ 	.short	(.L_57 - .L_56)
.L_56:
        /*0bd8*/ 	.word	0x00000008
.L_57:


//--------------------- .nv.callgraph             --------------------------
	.section	.nv.callgraph,"",@"SHT_CUDA_CALLGRAPH"
	.align	4
	.sectionentsize	8
	.align		4
        /*0000*/ 	.word	0x00000000
	.align		4
        /*0004*/ 	.word	0xffffffff
	.align		4
        /*0008*/ 	.word	index@(_ZN7cutlass13device_kernelINS_4conv6kernel13ConvUniversalINS1_16ConvProblemShapeILNS1_8OperatorE2ELi3EEENS1_10collective14CollectiveConvINS1_47MainloopSm100TmaUmmaWarpSpecializedImplicitGemmILS5_2ELi17ELi3ELi1ELi2EN4cute5tupleIJNSA_1CILi2EEENSC_ILi1EEESE_EEEEENSB_IJNSC_ILi64EEENSB_IJNSC_ILi128EEEEEENSB_IJNSC_ILi32EEEEEEEEENS_6half_tESN_NSA_8TiledMMAINSA_8MMA_AtomIJNSA_20SM100_MMA_F16BF16_SSISN_SN_fLi64ELi128ELNSA_4UMMA5MajorE1ELSS_1ELNSR_7ScaleInE0ELST_0EEEEEENSA_6LayoutINSB_IJSE_SE_SE_EEENSB_IJNSC_ILi0EEESY_SY_EEEEENSB_IJNSA_10UnderscoreES11_S11_EEEEENS7_6detail27Sm100ImplicitGemmTileTraitsINSA_13SM90_TMA_LOADENSA_14ComposedLayoutINSA_7SwizzleILi3ELi4ELi3EEENSA_18smem_ptr_flag_bitsILi16EEENSW_INSB_IJSH_NSC_ILi8EEEEEENSB_IJSE_SH_EEEEEEEvEENS15_INSA_30SM90_TMA_LOAD_IM2COL_MULTICASTES1G_vEEEENS_8epilogue10collective18CollectiveEpilogueINS1L_23Sm100TmaWarpSpecializedILi4ELi2ELi16ELb1ELb0EEEJSM_NSB_IJNSW_ISH_SE_EENSW_ISK_SE_EEEEESN_NSB_IJlNSB_IJSE_lllEEESY_EEESN_S1U_NS1L_6fusion15FusionCallbacksIS1P_NS1V_17LinearCombinationISN_fSN_fLNS_15FloatRoundStyleE2EEESM_S1S_JEEENSA_5SM1004TMEM4LOAD26SM100_TMEM_LOAD_16dp256b4xES16_NS17_INS18_ILi2ELi4ELi3EEES1B_NSW_INSB_IJS1C_SK_EEENSB_IJSK_SE_EEEEEEENSA_17SM75_U32x4_LDSM_NENSA_14SM90_TMA_STOREES29_NSA_17SM90_U32x4_STSM_NENSA_39AutoVectorizingCopyWithAssumedAlignmentILi128EEEEEEvvEEEEvNT_6ParamsE)
	.align		4
        /*000c*/ 	.word	index@(__assertfail)
	.align		4
        /*0010*/ 	.word	0x00000000
	.align		4
        /*0014*/ 	.word	0xfffffffe
	.align		4
        /*0018*/ 	.word	0x00000000
	.align		4
        /*001c*/ 	.word	0xfffffffd
	.align		4
        /*0020*/ 	.word	0x00000000
	.align		4
        /*0024*/ 	.word	0xfffffffc


//--------------------- .nv.constant4             --------------------------
	.section	.nv.constant4,"a",@progbits
	.align	8
	.align		8
.nv.constant4:
        /*0000*/ 	.dword	__assertfail
	.align		8
        /*0008*/ 	.dword	__unnamed_1
	.align		8
        /*0010*/ 	.dword	__unnamed_2
	.align		8
        /*0018*/ 	.dword	_ZN39_INTERNAL_c2c057d0_4_k_cu_b5abe2d3_33234cuda3std3__45__cpo5beginE
	.align		8
        /*0020*/ 	.dword	_ZN39_INTERNAL_c2c057d0_4_k_cu_b5abe2d3_33234cuda3std3__45__cpo3endE
	.align		8
        /*0028*/ 	.dword	_ZN39_INTERNAL_c2c057d0_4_k_cu_b5abe2d3_33234cuda3std3__45__cpo6cbeginE
	.align		8
        /*0030*/ 	.dword	_ZN39_INTERNAL_c2c057d0_4_k_cu_b5abe2d3_33234cuda3std3__45__cpo4cendE
	.align		8
        /*0038*/ 	.dword	_ZN39_INTERNAL_c2c057d0_4_k_cu_b5abe2d3_33234cuda3std3__441_GLOBAL__N__c2c057d0_4_k_cu_b5abe2d3_33236ignoreE
	.align		8
        /*0040*/ 	.dword	_ZN39_INTERNAL_c2c057d0_4_k_cu_b5abe2d3_33234cuda3std3__419piecewise_constructE
	.align		8
        /*0048*/ 	.dword	_ZN39_INTERNAL_c2c057d0_4_k_cu_b5abe2d3_33234cuda3std3__48in_placeE
	.align		8
        /*0050*/ 	.dword	_ZN39_INTERNAL_c2c057d0_4_k_cu_b5abe2d3_33234cuda3std6ranges3__45__cpo4swapE
	.align		8
        /*0058*/ 	.dword	_ZN39_INTERNAL_c2c057d0_4_k_cu_b5abe2d3_33234cuda3std6ranges3__45__cpo9iter_moveE
	.align		8
        /*0060*/ 	.dword	_ZN39_INTERNAL_c2c057d0_4_k_cu_b5abe2d3_33234cute7productE
	.align		8
        /*0068*/ 	.dword	_ZN39_INTERNAL_c2c057d0_4_k_cu_b5abe2d3_33234cute1_E
	.align		8
        /*0070*/ 	.dword	$str$27
	.align		8
        /*0078*/ 	.dword	$str$28
	.align		8
        /*0080*/ 	.dword	$str$29
	.align		8
        /*0088*/ 	.dword	$str$30


//--------------------- .text._ZN7cutlass13device_kernelINS_4conv6kernel13ConvUniversalINS1_16ConvProblemShapeILNS1_8OperatorE2ELi3EEENS1_10collective14CollectiveConvINS1_47MainloopSm100TmaUmmaWarpSpecializedImplicitGemmILS5_2ELi17ELi3ELi1ELi2EN4cute5tupleIJNSA_1CILi2EEENSC_ILi1EEESE_EEEEENSB_IJNSC_ILi64EEENSB_IJNSC_ILi128EEEEEENSB_IJNSC_ILi32EEEEEEEEENS_6half_tESN_NSA_8TiledMMAINSA_8MMA_AtomIJNSA_20SM100_MMA_F16BF16_SSISN_SN_fLi64ELi128ELNSA_4UMMA5MajorE1ELSS_1ELNSR_7ScaleInE0ELST_0EEEEEENSA_6LayoutINSB_IJSE_SE_SE_EEENSB_IJNSC_ILi0EEESY_SY_EEEEENSB_IJNSA_10UnderscoreES11_S11_EEEEENS7_6detail27Sm100ImplicitGemmTileTraitsINSA_13SM90_TMA_LOADENSA_14ComposedLayoutINSA_7SwizzleILi3ELi4ELi3EEENSA_18smem_ptr_flag_bitsILi16EEENSW_INSB_IJSH_NSC_ILi8EEEEEENSB_IJSE_SH_EEEEEEEvEENS15_INSA_30SM90_TMA_LOAD_IM2COL_MULTICASTES1G_vEEEENS_8epilogue10collective18CollectiveEpilogueINS1L_23Sm100TmaWarpSpecializedILi4ELi2ELi16ELb1ELb0EEEJSM_NSB_IJNSW_ISH_SE_EENSW_ISK_SE_EEEEESN_NSB_IJlNSB_IJSE_lllEEESY_EEESN_S1U_NS1L_6fusion15FusionCallbacksIS1P_NS1V_17LinearCombinationISN_fSN_fLNS_15FloatRoundStyleE2EEESM_S1S_JEEENSA_5SM1004TMEM4LOAD26SM100_TMEM_LOAD_16dp256b4xES16_NS17_INS18_ILi2ELi4ELi3EEES1B_NSW_INSB_IJS1C_SK_EEENSB_IJSK_SE_EEEEEEENSA_17SM75_U32x4_LDSM_NENSA_14SM90_TMA_STOREES29_NSA_17SM90_U32x4_STSM_NENSA_39AutoVectorizingCopyWithAssumedAlignmentILi128EEEEEEvvEEEEvNT_6ParamsE --------------------------
	.section	.text._ZN7cutlass13device_kernelINS_4conv6kernel13ConvUniversalINS1_16ConvProblemShapeILNS1_8OperatorE2ELi3EEENS1_10collective14CollectiveConvINS1_47MainloopSm100TmaUmmaWarpSpecializedImplicitGemmILS5_2ELi17ELi3ELi1ELi2EN4cute5tupleIJNSA_1CILi2EEENSC_ILi1EEESE_EEEEENSB_IJNSC_ILi64EEENSB_IJNSC_ILi128EEEEEENSB_IJNSC_ILi32EEEEEEEEENS_6half_tESN_NSA_8TiledMMAINSA_8MMA_AtomIJNSA_20SM100_MMA_F16BF16_SSISN_SN_fLi64ELi128ELNSA_4UMMA5MajorE1ELSS_1ELNSR_7ScaleInE0ELST_0EEEEEENSA_6LayoutINSB_IJSE_SE_SE_EEENSB_IJNSC_ILi0EEESY_SY_EEEEENSB_IJNSA_10UnderscoreES11_S11_EEEEENS7_6detail27Sm100ImplicitGemmTileTraitsINSA_13SM90_TMA_LOADENSA_14ComposedLayoutINSA_7SwizzleILi3ELi4ELi3EEENSA_18smem_ptr_flag_bitsILi16EEENSW_INSB_IJSH_NSC_ILi8EEEEEENSB_IJSE_SH_EEEEEEEvEENS15_INSA_30SM90_TMA_LOAD_IM2COL_MULTICASTES1G_vEEEENS_8epilogue10collective18CollectiveEpilogueINS1L_23Sm100TmaWarpSpecializedILi4ELi2ELi16ELb1ELb0EEEJSM_NSB_IJNSW_ISH_SE_EENSW_ISK_SE_EEEEESN_NSB_IJlNSB_IJSE_lllEEESY_EEESN_S1U_NS1L_6fusion15FusionCallbacksIS1P_NS1V_17LinearCombinationISN_fSN_fLNS_15FloatRoundStyleE2EEESM_S1S_JEEENSA_5SM1004TMEM4LOAD26SM100_TMEM_LOAD_16dp256b4xES16_NS17_INS18_ILi2ELi4ELi3EEES1B_NSW_INSB_IJS1C_SK_EEENSB_IJSK_SE_EEEEEEENSA_17SM75_U32x4_LDSM_NENSA_14SM90_TMA_STOREES29_NSA_17SM90_U32x4_STSM_NENSA_39AutoVectorizingCopyWithAssumedAlignmentILi128EEEEEEvvEEEEvNT_6ParamsE,"ax",@progbits
	.align	128
.text._ZN7cutlass13device_kernelINS_4conv6kernel13ConvUniversalINS1_16ConvProblemShapeILNS1_8OperatorE2ELi3EEENS1_10collective14CollectiveConvINS1_47MainloopSm100TmaUmmaWarpSpecializedImplicitGemmILS5_2ELi17ELi3ELi1ELi2EN4cute5tupleIJNSA_1CILi2EEENSC_ILi1EEESE_EEEEENSB_IJNSC_ILi64EEENSB_IJNSC_ILi128EEEEEENSB_IJNSC_ILi32EEEEEEEEENS_6half_tESN_NSA_8TiledMMAINSA_8MMA_AtomIJNSA_20SM100_MMA_F16BF16_SSISN_SN_fLi64ELi128ELNSA_4UMMA5MajorE1ELSS_1ELNSR_7ScaleInE0ELST_0EEEEEENSA_6LayoutINSB_IJSE_SE_SE_EEENSB_IJNSC_ILi0EEESY_SY_EEEEENSB_IJNSA_10UnderscoreES11_S11_EEEEENS7_6detail27Sm100ImplicitGemmTileTraitsINSA_13SM90_TMA_LOADENSA_14ComposedLayoutINSA_7SwizzleILi3ELi4ELi3EEENSA_18smem_ptr_flag_bitsILi16EEENSW_INSB_IJSH_NSC_ILi8EEEEEENSB_IJSE_SH_EEEEEEEvEENS15_INSA_30SM90_TMA_LOAD_IM2COL_MULTICASTES1G_vEEEENS_8epilogue10collective18CollectiveEpilogueINS1L_23Sm100TmaWarpSpecializedILi4ELi2ELi16ELb1ELb0EEEJSM_NSB_IJNSW_ISH_SE_EENSW_ISK_SE_EEEEESN_NSB_IJlNSB_IJSE_lllEEESY_EEESN_S1U_NS1L_6fusion15FusionCallbacksIS1P_NS1V_17LinearCombinationISN_fSN_fLNS_15FloatRoundStyleE2EEESM_S1S_JEEENSA_5SM1004TMEM4LOAD26SM100_TMEM_LOAD_16dp256b4xES16_NS17_INS18_ILi2ELi4ELi3EEES1B_NSW_INSB_IJS1C_SK_EEENSB_IJSK_SE_EEEEEEENSA_17SM75_U32x4_LDSM_NENSA_14SM90_TMA_STOREES29_NSA_17SM90_U32x4_STSM_NENSA_39AutoVectorizingCopyWithAssumedAlignmentILi128EEEEEEvvEEEEvNT_6ParamsE:
        .type           _ZN7cutlass13device_kernelINS_4conv6kernel13ConvUniversalINS1_16ConvProblemShapeILNS1_8OperatorE2ELi3EEENS1_10collective14CollectiveConvINS1_47MainloopSm100TmaUmmaWarpSpecializedImplicitGemmILS5_2ELi17ELi3ELi1ELi2EN4cute5tupleIJNSA_1CILi2EEENSC_ILi1EEESE_EEEEENSB_IJNSC_ILi64EEENSB_IJNSC_ILi128EEEEEENSB_IJNSC_ILi32EEEEEEEEENS_6half_tESN_NSA_8TiledMMAINSA_8MMA_AtomIJNSA_20SM100_MMA_F16BF16_SSISN_SN_fLi64ELi128ELNSA_4UMMA5MajorE1ELSS_1ELNSR_7ScaleInE0ELST_0EEEEEENSA_6LayoutINSB_IJSE_SE_SE_EEENSB_IJNSC_ILi0EEESY_SY_EEEEENSB_IJNSA_10UnderscoreES11_S11_EEEEENS7_6detail27Sm100ImplicitGemmTileTraitsINSA_13SM90_TMA_LOADENSA_14ComposedLayoutINSA_7SwizzleILi3ELi4ELi3EEENSA_18smem_ptr_flag_bitsILi16EEENSW_INSB_IJSH_NSC_ILi8EEEEEENSB_IJSE_SH_EEEEEEEvEENS15_INSA_30SM90_TMA_LOAD_IM2COL_MULTICASTES1G_vEEEENS_8epilogue10collective18CollectiveEpilogueINS1L_23Sm100TmaWarpSpecializedILi4ELi2ELi16ELb1ELb0EEEJSM_NSB_IJNSW_ISH_SE_EENSW_ISK_SE_EEEEESN_NSB_IJlNSB_IJSE_lllEEESY_EEESN_S1U_NS1L_6fusion15FusionCallbacksIS1P_NS1V_17LinearCombinationISN_fSN_fLNS_15FloatRoundStyleE2EEESM_S1S_JEEENSA_5SM1004TMEM4LOAD26SM100_TMEM_LOAD_16dp256b4xES16_NS17_INS18_ILi2ELi4ELi3EEES1B_NSW_INSB_IJS1C_SK_EEENSB_IJSK_SE_EEEEEEENSA_17SM75_U32x4_LDSM_NENSA_14SM90_TMA_STOREES29_NSA_17SM90_U32x4_STSM_NENSA_39AutoVectorizingCopyWithAssumedAlignmentILi128EEEEEEvvEEEEvNT_6ParamsE,@function
        .size           _ZN7cutlass13device_kernelINS_4conv6kernel13ConvUniversalINS1_16ConvProblemShapeILNS1_8OperatorE2ELi3EEENS1_10collective14CollectiveConvINS1_47MainloopSm100TmaUmmaWarpSpecializedImplicitGemmILS5_2ELi17ELi3ELi1ELi2EN4cute5tupleIJNSA_1CILi2EEENSC_ILi1EEESE_EEEEENSB_IJNSC_ILi64EEENSB_IJNSC_ILi128EEEEEENSB_IJNSC_ILi32EEEEEEEEENS_6half_tESN_NSA_8TiledMMAINSA_8MMA_AtomIJNSA_20SM100_MMA_F16BF16_SSISN_SN_fLi64ELi128ELNSA_4UMMA5MajorE1ELSS_1ELNSR_7ScaleInE0ELST_0EEEEEENSA_6LayoutINSB_IJSE_SE_SE_EEENSB_IJNSC_ILi0EEESY_SY_EEEEENSB_IJNSA_10UnderscoreES11_S11_EEEEENS7_6detail27Sm100ImplicitGemmTileTraitsINSA_13SM90_TMA_LOADENSA_14ComposedLayoutINSA_7SwizzleILi3ELi4ELi3EEENSA_18smem_ptr_flag_bitsILi16EEENSW_INSB_IJSH_NSC_ILi8EEEEEENSB_IJSE_SH_EEEEEEEvEENS15_INSA_30SM90_TMA_LOAD_IM2COL_MULTICASTES1G_vEEEENS_8epilogue10collective18CollectiveEpilogueINS1L_23Sm100TmaWarpSpecializedILi4ELi2ELi16ELb1ELb0EEEJSM_NSB_IJNSW_ISH_SE_EENSW_ISK_SE_EEEEESN_NSB_IJlNSB_IJSE_lllEEESY_EEESN_S1U_NS1L_6fusion15FusionCallbacksIS1P_NS1V_17LinearCombinationISN_fSN_fLNS_15FloatRoundStyleE2EEESM_S1S_JEEENSA_5SM1004TMEM4LOAD26SM100_TMEM_LOAD_16dp256b4xES16_NS17_INS18_ILi2ELi4ELi3EEES1B_NSW_INSB_IJS1C_SK_EEENSB_IJSK_SE_EEEEEEENSA_17SM75_U32x4_LDSM_NENSA_14SM90_TMA_STOREES29_NSA_17SM90_U32x4_STSM_NENSA_39AutoVectorizingCopyWithAssumedAlignmentILi128EEEEEEvvEEEEvNT_6ParamsE,(.L_x_213 - _ZN7cutlass13device_kernelINS_4conv6kernel13ConvUniversalINS1_16ConvProblemShapeILNS1_8OperatorE2ELi3EEENS1_10collective14CollectiveConvINS1_47MainloopSm100TmaUmmaWarpSpecializedImplicitGemmILS5_2ELi17ELi3ELi1ELi2EN4cute5tupleIJNSA_1CILi2EEENSC_ILi1EEESE_EEEEENSB_IJNSC_ILi64EEENSB_IJNSC_ILi128EEEEEENSB_IJNSC_ILi32EEEEEEEEENS_6half_tESN_NSA_8TiledMMAINSA_8MMA_AtomIJNSA_20SM100_MMA_F16BF16_SSISN_SN_fLi64ELi128ELNSA_4UMMA5MajorE1ELSS_1ELNSR_7ScaleInE0ELST_0EEEEEENSA_6LayoutINSB_IJSE_SE_SE_EEENSB_IJNSC_ILi0EEESY_SY_EEEEENSB_IJNSA_10UnderscoreES11_S11_EEEEENS7_6detail27Sm100ImplicitGemmTileTraitsINSA_13SM90_TMA_LOADENSA_14ComposedLayoutINSA_7SwizzleILi3ELi4ELi3EEENSA_18smem_ptr_flag_bitsILi16EEENSW_INSB_IJSH_NSC_ILi8EEEEEENSB_IJSE_SH_EEEEEEEvEENS15_INSA_30SM90_TMA_LOAD_IM2COL_MULTICASTES1G_vEEEENS_8epilogue10collective18CollectiveEpilogueINS1L_23Sm100TmaWarpSpecializedILi4ELi2ELi16ELb1ELb0EEEJSM_NSB_IJNSW_ISH_SE_EENSW_ISK_SE_EEEEESN_NSB_IJlNSB_IJSE_lllEEESY_EEESN_S1U_NS1L_6fusion15FusionCallbacksIS1P_NS1V_17LinearCombinationISN_fSN_fLNS_15FloatRoundStyleE2EEESM_S1S_JEEENSA_5SM1004TMEM4LOAD26SM100_TMEM_LOAD_16dp256b4xES16_NS17_INS18_ILi2ELi4ELi3EEES1B_NSW_INSB_IJS1C_SK_EEENSB_IJSK_SE_EEEEEEENSA_17SM75_U32x4_LDSM_NENSA_14SM90_TMA_STOREES29_NSA_17SM90_U32x4_STSM_NENSA_39AutoVectorizingCopyWithAssumedAlignmentILi128EEEEEEvvEEEEvNT_6ParamsE)
        .other          _ZN7cutlass13device_kernelINS_4conv6kernel13ConvUniversalINS1_16ConvProblemShapeILNS1_8OperatorE2ELi3EEENS1_10collective14CollectiveConvINS1_47MainloopSm100TmaUmmaWarpSpecializedImplicitGemmILS5_2ELi17ELi3ELi1ELi2EN4cute5tupleIJNSA_1CILi2EEENSC_ILi1EEESE_EEEEENSB_IJNSC_ILi64EEENSB_IJNSC_ILi128EEEEEENSB_IJNSC_ILi32EEEEEEEEENS_6half_tESN_NSA_8TiledMMAINSA_8MMA_AtomIJNSA_20SM100_MMA_F16BF16_SSISN_SN_fLi64ELi128ELNSA_4UMMA5MajorE1ELSS_1ELNSR_7ScaleInE0ELST_0EEEEEENSA_6LayoutINSB_IJSE_SE_SE_EEENSB_IJNSC_ILi0EEESY_SY_EEEEENSB_IJNSA_10UnderscoreES11_S11_EEEEENS7_6detail27Sm100ImplicitGemmTileTraitsINSA_13SM90_TMA_LOADENSA_14ComposedLayoutINSA_7SwizzleILi3ELi4ELi3EEENSA_18smem_ptr_flag_bitsILi16EEENSW_INSB_IJSH_NSC_ILi8EEEEEENSB_IJSE_SH_EEEEEEEvEENS15_INSA_30SM90_TMA_LOAD_IM2COL_MULTICASTES1G_vEEEENS_8epilogue10collective18CollectiveEpilogueINS1L_23Sm100TmaWarpSpecializedILi4ELi2ELi16ELb1ELb0EEEJSM_NSB_IJNSW_ISH_SE_EENSW_ISK_SE_EEEEESN_NSB_IJlNSB_IJSE_lllEEESY_EEESN_S1U_NS1L_6fusion15FusionCallbacksIS1P_NS1V_17LinearCombinationISN_fSN_fLNS_15FloatRoundStyleE2EEESM_S1S_JEEENSA_5SM1004TMEM4LOAD26SM100_TMEM_LOAD_16dp256b4xES16_NS17_INS18_ILi2ELi4ELi3EEES1B_NSW_INSB_IJS1C_SK_EEENSB_IJSK_SE_EEEEEEENSA_17SM75_U32x4_LDSM_NENSA_14SM90_TMA_STOREES29_NSA_17SM90_U32x4_STSM_NENSA_39AutoVectorizingCopyWithAssumedAlignmentILi128EEEEEEvvEEEEvNT_6ParamsE,@"STO_CUDA_ENTRY STV_DEFAULT"
_ZN7cutlass13device_kernelINS_4conv6kernel13ConvUniversalINS1_16ConvProblemShapeILNS1_8OperatorE2ELi3EEENS1_10collective14CollectiveConvINS1_47MainloopSm100TmaUmmaWarpSpecializedImplicitGemmILS5_2ELi17ELi3ELi1ELi2EN4cute5tupleIJNSA_1CILi2EEENSC_ILi1EEESE_EEEEENSB_IJNSC_ILi64EEENSB_IJNSC_ILi128EEEEEENSB_IJNSC_ILi32EEEEEEEEENS_6half_tESN_NSA_8TiledMMAINSA_8MMA_AtomIJNSA_20SM100_MMA_F16BF16_SSISN_SN_fLi64ELi128ELNSA_4UMMA5MajorE1ELSS_1ELNSR_7ScaleInE0ELST_0EEEEEENSA_6LayoutINSB_IJSE_SE_SE_EEENSB_IJNSC_ILi0EEESY_SY_EEEEENSB_IJNSA_10UnderscoreES11_S11_EEEEENS7_6detail27Sm100ImplicitGemmTileTraitsINSA_13SM90_TMA_LOADENSA_14ComposedLayoutINSA_7SwizzleILi3ELi4ELi3EEENSA_18smem_ptr_flag_bitsILi16EEENSW_INSB_IJSH_NSC_ILi8EEEEEENSB_IJSE_SH_EEEEEEEvEENS15_INSA_30SM90_TMA_LOAD_IM2COL_MULTICASTES1G_vEEEENS_8epilogue10collective18CollectiveEpilogueINS1L_23Sm100TmaWarpSpecializedILi4ELi2ELi16ELb1ELb0EEEJSM_NSB_IJNSW_ISH_SE_EENSW_ISK_SE_EEEEESN_NSB_IJlNSB_IJSE_lllEEESY_EEESN_S1U_NS1L_6fusion15FusionCallbacksIS1P_NS1V_17LinearCombinationISN_fSN_fLNS_15FloatRoundStyleE2EEESM_S1S_JEEENSA_5SM1004TMEM4LOAD26SM100_TMEM_LOAD_16dp256b4xES16_NS17_INS18_ILi2ELi4ELi3EEES1B_NSW_INSB_IJS1C_SK_EEENSB_IJSK_SE_EEEEEEENSA_17SM75_U32x4_LDSM_NENSA_14SM90_TMA_STOREES29_NSA_17SM90_U32x4_STSM_NENSA_39AutoVectorizingCopyWithAssumedAlignmentILi128EEEEEEvvEEEEvNT_6ParamsE:
[----:B------:R-:W1:Y:S01]  /*0000*/  LDC R1, c[0x0][0x37c] ;  /* 0x0000df00ff017b82 */ /* 0x000e620000000800 */
[----:B------:R-:W2:Y:S01]  /*0010*/  S2R R74, SR_TID.X ;  /* 0x00000000004a7919 */ /* 0x000ea20000002100 */
[----:B------:R-:W3:Y:S01]  /*0020*/  LDCU.64 UR6, c[0x0][0x990] ;  /* 0x00013200ff0677ac */ /* 0x000ee20008000a00 */
[----:B-1----:R-:W-:Y:S01]  /*0030*/  VIADD R1, R1, 0xfffffff8 ;  /* 0xfffffff801017836 */ /* 0x002fe20000000000 */
[----:B------:R-:W-:Y:S02]  /*0040*/  PRMT R59, RZ, 0x7610, R59 ;  /* 0x00007610ff3b7816 */ /* 0x000fe4000000003b */
[----:B------:R-:W-:Y:S01]  /*0050*/  ELECT P6, URZ, PT ;  /* 0x0000000000ff782f */ /* 0x000fe200038c0000 */
[----:B------:R-:W1:Y:S01]  /*0060*/  LDCU.64 UR46, c[0x0][0x358] ;  /* 0x00006b00ff2e77ac */ /* 0x000e620008000a00 */
[----:B---3--:R-:W-:-:S04]  /*0070*/  UISETP.NE.U32.AND UP0, UPT, UR6, URZ, UPT ;  /* 0x000000ff0600728c */ /* 0x008fc8000bf05070 */
[----:B------:R-:W-:Y:S01]  /*0080*/  UISETP.NE.AND.EX UP0, UPT, UR7, URZ, UPT, UP0 ;  /* 0x000000ff0700728c */ /* 0x000fe2000bf05300 */
[----:B--2---:R-:W-:-:S05]  /*0090*/  SHF.R.U32.HI R75, RZ, 0x5, R74 ;  /* 0x00000005ff4b7819 */ /* 0x004fca000001164a */
[----:B------:R-:W2:Y:S02]  /*00a0*/  SHFL.IDX PT, R0, R75, RZ, 0x1f ;  /* 0x00001fff4b007589 */ /* 0x000ea400000e0000 */
[----:B--2---:R-:W-:Y:S01]  /*00b0*/  R2UR UR4, R0 ;  /* 0x00000000000472ca */ /* 0x004fe200000e0000 */
[----:B-1----:R-:W-:-:S14]  /*00c0*/  BRA.U UP0, `(.L_x_0) ;  /* 0x00000001002c7547 */ /* 0x002fdc000b800000 */
[----:B------:R-:W1:Y:S02]  /*00d0*/  LDCU.64 UR8, c[0x0][0x988] ;  /* 0x00013100ff0877ac */ /* 0x000e640008000a00 */
[----:B-1----:R-:W-:-:S04]  /*00e0*/  UISETP.NE.U32.AND UP0, UPT, UR8, URZ, UPT ;  /* 0x000000ff0800728c */ /* 0x002fc8000bf05070 */
[----:B------:R-:W-:-:S09]  /*00f0*/  UISETP.NE.AND.EX UP0, UPT, UR9, URZ, UPT, UP0 ;  /* 0x000000ff0900728c */ /* 0x000fd2000bf05300 */
[----:B------:R-:W-:Y:S05]  /*0100*/  BRA.U !UP0, `(.L_x_1) ;  /* 0x0000000108107547 */ /* 0x000fea000b800000 */
[----:B------:R-:W1:Y:S02]  /*0110*/  LDC.64 R2, c[0x0][0x988] ;  /* 0x00026200ff027b82 */ /* 0x000e640000000a00 */
[----:B-1----:R1:W5:Y:S01]  /*0120*/  LDG.E R35, desc[UR46][R2.64] ;  /* 0x0000002e02237981 */ /* 0x002362000c1e1900 */
[----:B------:R-:W-:Y:S01]  /*0130*/  HFMA2 R59, -RZ, RZ, 0, 5.9604644775390625e-08 ;  /* 0x00000001ff3b7431 */ /* 0x000fe200000001ff */
[----:B------:R-:W-:Y:S05]  /*0140*/  BRA `(.L_x_0) ;  /* 0x00000000000c7947 */ /* 0x000fea0003800000 */
.L_x_1:
[----:B------:R-:W1:Y:S01]  /*0150*/  LDCU UR5, c[0x0][0x980] ;  /* 0x00013000ff0577ac */ /* 0x000e620008000800 */
[----:B------:R-:W-:Y:S01]  /*0160*/  HFMA2 R59, -RZ, RZ, 0, 5.9604644775390625e-08 ;  /* 0x00000001ff3b7431 */ /* 0x000fe200000001ff */
[----:B-1----:R-:W-:Y:S02]  /*0170*/  MOV R35, UR5 ;  /* 0x0000000500237c02 */ /* 0x002fe40008000f00 */
.L_x_0:
[----:B------:R-:W2:Y:S02]  /*0180*/  LDCU.64 UR8, c[0x0][0x9b0] ;  /* 0x00013600ff0877ac */ /* 0x000ea40008000a00 */
[----:B--2---:R-:W-:-:S04]  /*0190*/  UISETP.NE.U32.AND UP0, UPT, UR8, URZ, UPT ;  /* 0x000000ff0800728c */ /* 0x004fc8000bf05070 */
[----:B------:R-:W-:-:S09]  /*01a0*/  UISETP.NE.AND.EX UP0, UPT, UR9, URZ, UPT, UP0 ;  /* 0x000000ff0900728c */ /* 0x000fd2000bf05300 */
[----:B------:R-:W-:Y:S05]  /*01b0*/  BRA.U UP0, `(.L_x_2) ;  /* 0x0000000100247547 */ /* 0x000fea000b800000 */
[----:B------:R-:W2:Y:S02]  /*01c0*/  LDCU.64 UR8, c[0x0][0x9a8] ;  /* 0x00013500ff0877ac */ /* 0x000ea40008000a00 */
[----:B--2---:R-:W-:-:S04]  /*01d0*/  UISETP.NE.U32.AND UP0, UPT, UR8, URZ, UPT ;  /* 0x000000ff0800728c */ /* 0x004fc8000bf05070 */
[----:B------:R-:W-:-:S09]  /*01e0*/  UISETP.NE.AND.EX UP0, UPT, UR9, URZ, UPT, UP0 ;  /* 0x000000ff0900728c */ /* 0x000fd2000bf05300 */
[----:B------:R-:W-:Y:S05]  /*01f0*/  BRA.U !UP0, `(.L_x_3) ;  /* 0x00000001080c7547 */ /* 0x000fea000b800000 */
[----:B-1----:R-:W1:Y:S02]  /*0200*/  LDC.64 R2, c[0x0][0x9a8] ;  /* 0x00026a00ff027b82 */ /* 0x002e640000000a00 */
[----:B-1----:R2:W5:Y:S01]  /*0210*/  LDG.E R33, desc[UR46][R2.64] ;  /* 0x0000002e02217981 */ /* 0x002562000c1e1900 */
[----:B------:R-:W-:Y:S05]  /*0220*/  BRA `(.L_x_2) ;  /* 0x0000000000087947 */ /* 0x000fea0003800000 */
.L_x_3:
[----:B------:R-:W2:Y:S02]  /*0230*/  LDCU UR5, c[0x0][0x9a0] ;  /* 0x00013400ff0577ac */ /* 0x000ea40008000800 */
[----:B--2---:R-:W-:Y:S02]  /*0240*/  MOV R33, UR5 ;  /* 0x0000000500217c02 */ /* 0x004fe40008000f00 */
.L_x_2:
[----:B------:R-:W-:Y:S01]  /*0250*/  IMAD.U32 R0, RZ, RZ, UR4 ;  /* 0x00000004ff007e24 */ /* 0x000fe2000f8e00ff */
[----:B------:R-:W-:Y:S04]  /*0260*/  BSSY.RECONVERGENT B0, `(.L_x_4) ;  /* 0x000000c000007945 */ /* 0x000fe80003800200 */
[C---:B------:R-:W-:Y:S02]  /*0270*/  ISETP.NE.OR P1, PT, R0.reuse, 0x1, !P6 ;  /* 0x000000010000780c */ /* 0x040fe40007725670 */
[----:B------:R-:W-:-:S11]  /*0280*/  ISETP.NE.OR P0, PT, R0, 0x3, !P6 ;  /* 0x000000030000780c */ /* 0x000fd60007705670 */
[----:B------:R-:W-:Y:S05]  /*0290*/  @P1 BRA `(.L_x_5) ;  /* 0x0000000000201947 */ /* 0x000fea0003800000 */
[----:B------:R-:W3:Y:S02]  /*02a0*/  LDCU.64 UR8, c[0x0][0x348] ;  /* 0x00006900ff0877ac */ /* 0x000ee40008000a00 */
[----:B---3--:R-:W-:Y:S02]  /*02b0*/  UIADD3 UR10, UP1, UPT, UR8, 0x80, URZ ;  /* 0x00000080080a7890 */ /* 0x008fe4000ff3e0ff */
[----:B------:R-:W-:Y:S02]  /*02c0*/  UIADD3 UR8, UP0, UPT, UR8, 0x180, URZ ;  /* 0x0000018008087890 */ /* 0x000fe4000ff1e0ff */
[----:B------:R-:W-:Y:S02]  /*02d0*/  UIADD3.X UR11, UPT, UPT, URZ, UR9, URZ, UP1, !UPT ;  /* 0x00000009ff0b7290 */ /* 0x000fe40008ffe4ff */
[----:B------:R-:W-:-:S07]  /*02e0*/  UIADD3.X UR9, UPT, UPT, URZ, UR9, URZ, UP0, !UPT ;  /* 0x00000009ff097290 */ /* 0x000fce00087fe4ff */
[----:B------:R3:W-:Y:S02]  /*02f0*/  UTMACCTL.PF [UR10] ;  /* 0x000000000a0079b9 */ /* 0x0007e40008040000 */
[----:B------:R3:W-:Y:S02]  /*0300*/  UTMACCTL.PF [UR8] ;  /* 0x00000000080079b9 */ /* 0x0007e40008040000 */
[----:B---3--:R-:W-:Y:S01]  /*0310*/  NOP ;  /* 0x0000000000007918 */ /* 0x008fe20000000000 */
.L_x_5:
[----:B------:R-:W-:Y:S05]  /*0320*/  BSYNC.RECONVERGENT B0 ;  /* 0x0000000000007941 */ /* 0x000fea0003800200 */
.L_x_4:
[----:B------:R-:W-:Y:S04]  /*0330*/  BSSY.RECONVERGENT B0, `(.L_x_6) ;  /* 0x000000a000007945 */ /* 0x000fe80003800200 */
        /* <DEDUP_REMOVED lines=9> */
.L_x_7:
[----:B------:R-:W-:Y:S05]  /*03d0*/  BSYNC.RECONVERGENT B0 ;  /* 0x0000000000007941 */ /* 0x000fea0003800200 */
.L_x_6:
[----:B------:R-:W3:Y:S01]  /*03e0*/  LDCU.64 UR8, c[0x0][0x988] ;  /* 0x00013100ff0877ac */ /* 0x000ee20008000a00 */
[----:B------:R-:W-:Y:S02]  /*03f0*/  UISETP.EQ.U32.AND UP1, UPT, UR6, URZ, UPT ;  /* 0x000000ff0600728c */ /* 0x000fe4000bf22070 */
[----:B------:R-:W-:Y:S02]  /*0400*/  UPLOP3.LUT UP6, UPT, UPT, UPT, UPT, 0x80, 0x8 ;  /* 0x000000000008789c */ /* 0x000fe40003fcf070 */
[----:B---3--:R-:W-:-:S04]  /*0410*/  UISETP.NE.U32.AND UP0, UPT, UR8, URZ, UPT ;  /* 0x000000ff0800728c */ /* 0x008fc8000bf05070 */
[----:B------:R-:W-:-:S04]  /*0420*/  UISETP.NE.AND.EX UP0, UPT, UR9, URZ, UPT, UP0 ;  /* 0x000000ff0900728c */ /* 0x000fc8000bf05300 */
[----:B------:R-:W-:-:S04]  /*0430*/  UISETP.EQ.OR.EX UP2, UPT, UR7, URZ, !UP0, UP1 ;  /* 0x000000ff0700728c */ /* 0x000fc8000c742710 */
[----:B------:R-:W-:-:S05]  /*0440*/  UP2UR UR50, UPR, URZ, 0x4 ;  /* 0x00000004ff327883 */ /* 0x000fca0008000000 */
[----:B------:R-:W-:Y:S07]  /*0450*/  BRA.U !UP2, `(.L_x_8) ;  /* 0x000000010a207547 */ /* 0x000fee000b800000 */
[----:B------:R-:W-:Y:S01]  /*0460*/  UISETP.NE.U32.AND UP2, UPT, UR6, URZ, UPT ;  /* 0x000000ff0600728c */ /* 0x000fe2000bf45070 */
[----:B-----5:R-:W-:Y:S01]  /*0470*/  FSETP.NEU.AND P0, PT, R35, RZ, PT ;  /* 0x000000ff2300720b */ /* 0x020fe20003f0d000 */
[----:B------:R-:W-:Y:S02]  /*0480*/  USEL UR5, URZ, 0xffffffff, UP0 ;  /* 0xffffffffff057887 */ /* 0x000fe40008000000 */
[----:B------:R-:W-:-:S10]  /*0490*/  UISETP.NE.AND.EX UP2, UPT, UR7, URZ, UPT, UP2 ;  /* 0x000000ff0700728c */ /* 0x000fd4000bf45320 */
[----:B------:R-:W-:Y:S01]  /*04a0*/  VOTEU.ANY UP1, P0 ;  /* 0x0000000000ff7886 */ /* 0x000fe20000020100 */
[----:B------:R-:W-:-:S04]  /*04b0*/  @!UP2 USEL UR5, URZ, 0xffffffff, UP1 ;  /* 0xffffffffff05a887 */ /* 0x000fc80008800000 */
[----:B------:R-:W-:-:S04]  /*04c0*/  ULOP3.LUT UR5, UR5, 0x1, URZ, 0xc0, !UPT ;  /* 0x0000000105057892 */ /* 0x000fc8000f8ec0ff */
[----:B------:R-:W-:-:S11]  /*04d0*/  UISETP.NE.U32.AND UP6, UPT, UR5, 0x1, UPT ;  /* 0x000000010500788c */ /* 0x000fd6000bfc5070 */
.L_x_8:
[----:B-12---:R-:W1:Y:S02]  /*04e0*/  SHFL.IDX PT, R2, R75, RZ, 0x1f ;  /* 0x00001fff4b027589 */ /* 0x006e6400000e0000 */
[----:B-1----:R-:W-:-:S13]  /*04f0*/  ISETP.NE.AND P0, PT, R2, RZ, PT ;  /* 0x000000ff0200720c */ /* 0x002fda0003f05270 */
[----:B------:R-:W-:Y:S05]  /*0500*/  @P0 BRA `(.L_x_9) ;  /* 0x0000000000cc0947 */ /* 0x000fea0003800000 */
[----:B------:R-:W-:Y:S01]  /*0510*/  ELECT P0, URZ, PT ;  /* 0x0000000000ff782f */ /* 0x000fe20003800000 */
[----:B------:R-:W-:-:S12]  /*0520*/  BSSY.RECONVERGENT B0, `(.L_x_9) ;  /* 0x0000031000007945 */ /* 0x000fd80003800200 */
[----:B------:R-:W-:Y:S05]  /*0530*/  @!P0 BRA `(.L_x_10) ;  /* 0x0000000000bc8947 */ /* 0x000fea0003800000 */
[----:B------:R-:W1:Y:S01]  /*0540*/  S2UR UR7, SR_CgaCtaId ;  /* 0x00000000000779c3 */ /* 0x000e620000008800 */
[----:B------:R-:W-:Y:S01]  /*0550*/  UMOV UR8, 0x400 ;  /* 0x0000040000087882 */ /* 0x000fe20000000000 */
[----:B------:R-:W-:Y:S01]  /*0560*/  UMOV UR6, 0x1 ;  /* 0x0000000100067882 */ /* 0x000fe20000000000 */
[----:B------:R-:W-:Y:S02]  /*0570*/  UMOV UR5, 0x2 ;  /* 0x0000000200057882 */ /* 0x000fe40000000000 */
[----:B------:R-:W-:-:S04]  /*0580*/  UIADD3 UR10, UPT, UPT, -UR5, 0x100000, URZ ;  /* 0x00100000050a7890 */ /* 0x000fc8000fffe1ff */
[----:B------:R-:W-:Y:S02]  /*0590*/  USHF.L.U32 UR11, UR10, 0xb, URZ ;  /* 0x0000000b0a0b7899 */ /* 0x000fe400080006ff */
[----:B------:R-:W-:Y:S02]  /*05a0*/  USHF.L.U32 UR10, UR10, 0x1, URZ ;  /* 0x000000010a0a7899 */ /* 0x000fe400080006ff */
[----:B-1----:R-:W-:Y:S02]  /*05b0*/  ULEA UR7, UR7, UR8, 0x18 ;  /* 0x0000000807077291 */ /* 0x002fe4000f8ec0ff */
[----:B------:R-:W-:-:S04]  /*05c0*/  UIADD3 UR8, UPT, UPT, -UR6, 0x100000, URZ ;  /* 0x0010000006087890 */ /* 0x000fc8000fffe1ff */
[----:B------:R-:W-:Y:S02]  /*05d0*/  USHF.L.U32 UR9, UR8, 0xb, URZ ;  /* 0x0000000b08097899 */ /* 0x000fe400080006ff */
[----:B------:R-:W-:Y:S01]  /*05e0*/  USHF.L.U32 UR8, UR8, 0x1, URZ ;  /* 0x0000000108087899 */ /* 0x000fe200080006ff */
[----:B------:R-:W1:Y:S11]  /*05f0*/  FENCE.VIEW.ASYNC.S ;  /* 0x00000000000073c6 */ /* 0x000e760000000000 */
[----:B-1----:R1:W2:Y:S01]  /*0600*/  SYNCS.EXCH.64 URZ, [UR7], UR8 ;  /* 0x0000000807ff75b2 */ /* 0x0022a20008000100 */
[----:B------:R1:W3:Y:S01]  /*0610*/  SYNCS.EXCH.64 URZ, [UR7+0x88], UR10 ;  /* 0x0000880a07ff75b2 */ /* 0x0002e20008000100 */
[----:B------:R1:W4:Y:S01]  /*0620*/  SYNCS.EXCH.64 URZ, [UR7+0x8], UR8 ;  /* 0x0000080807ff75b2 */ /* 0x0003220008000100 */
[----:B------:R1:W1:Y:S01]  /*0630*/  SYNCS.EXCH.64 URZ, [UR7+0x90], UR10 ;  /* 0x0000900a07ff75b2 */ /* 0x0002620008000100 */
        /* <DEDUP_REMOVED lines=30> */
[----:B--234-:R-:W-:Y:S01]  /*0820*/  NOP ;  /* 0x0000000000007918 */ /* 0x01cfe20000000000 */
.L_x_10:
[----:B-1----:R-:W-:Y:S05]  /*0830*/  BSYNC.RECONVERGENT B0 ;  /* 0x0000000000007941 */ /* 0x002fea0003800200 */
.L_x_9:
[----:B------:R-:W1:Y:S01]  /*0840*/  SHFL.IDX PT, R2, R75, RZ, 0x1f ;  /* 0x00001fff4b027589 */ /* 0x000e6200000e0000 */
[----:B------:R-:W-:Y:S01]  /*0850*/  NOP ;  /* 0x0000000000007918 */ /* 0x000fe20000000000 */
[----:B-1----:R-:W-:-:S13]  /*0860*/  ISETP.NE.AND P0, PT, R2, 0x1, PT ;  /* 0x000000010200780c */ /* 0x002fda0003f05270 */
[----:B------:R-:W-:Y:S05]  /*0870*/  @P0 BRA `(.L_x_11) ;  /* 0x0000000000580947 */ /* 0x000fea0003800000 */
[----:B------:R-:W1:Y:S01]  /*0880*/  S2UR UR7, SR_CgaCtaId ;  /* 0x00000000000779c3 */ /* 0x000e620000008800 */
[----:B------:R-:W-:Y:S01]  /*0890*/  UMOV UR8, 0x400 ;  /* 0x0000040000087882 */ /* 0x000fe20000000000 */
[----:B------:R-:W-:Y:S01]  /*08a0*/  UMOV UR6, 0x20 ;  /* 0x0000002000067882 */ /* 0x000fe20000000000 */
[----:B------:R-:W-:Y:S01]  /*08b0*/  UMOV UR5, 0x80 ;  /* 0x0000008000057882 */ /* 0x000fe20000000000 */
[----:B------:R-:W-:Y:S01]  /*08c0*/  ELECT P0, URZ, PT ;  /* 0x0000000000ff782f */ /* 0x000fe20003800000 */
        /* <DEDUP_REMOVED lines=8> */
[----:B-1----:R1:W2:Y:S01]  /*0950*/  SYNCS.EXCH.64 URZ, [UR7+0x110], UR8 ;  /* 0x0001100807ff75b2 */ /* 0x0022a20008000100 */
[----:B------:R1:W3:Y:S01]  /*0960*/  SYNCS.EXCH.64 URZ, [UR7+0x130], UR10 ;  /* 0x0001300a07ff75b2 */ /* 0x0002e20008000100 */
[----:B------:R1:W4:Y:S01]  /*0970*/  SYNCS.EXCH.64 URZ, [UR7+0x118], UR8 ;  /* 0x0001180807ff75b2 */ /* 0x0003220008000100 */
[----:B------:R1:W1:Y:S01]  /*0980*/  SYNCS.EXCH.64 URZ, [UR7+0x138], UR10 ;  /* 0x0001380a07ff75b2 */ /* 0x0002620008000100 */
[----:B------:R1:W1:Y:S01]  /*0990*/  SYNCS.EXCH.64 URZ, [UR7+0x120], UR8 ;  /* 0x0001200807ff75b2 */ /* 0x0002620008000100 */
[----:B------:R1:W1:Y:S01]  /*09a0*/  SYNCS.EXCH.64 URZ, [UR7+0x140], UR10 ;  /* 0x0001400a07ff75b2 */ /* 0x0002620008000100 */
[----:B------:R1:W1:Y:S01]  /*09b0*/  SYNCS.EXCH.64 URZ, [UR7+0x128], UR8 ;  /* 0x0001280807ff75b2 */ /* 0x0002620008000100 */
[----:B------:R1:W1:Y:S01]  /*09c0*/  SYNCS.EXCH.64 URZ, [UR7+0x148], UR10 ;  /* 0x0001480a07ff75b2 */ /* 0x0002620008000100 */
[----:B------:R-:W-:Y:S01]  /*09d0*/  NOP ;  /* 0x0000000000007918 */ /* 0x000fe20000000000 */
.L_x_11:
[----:B------:R-:W2:Y:S01]  /*09e0*/  SHFL.IDX PT, R2, R75, RZ, 0x1f ;  /* 0x00001fff4b027589 */ /* 0x000ea200000e0000 */
[----:B------:R-:W-:Y:S01]  /*09f0*/  NOP ;  /* 0x0000000000007918 */ /* 0x000fe20000000000 */
[----:B--2---:R-:W-:-:S13]  /*0a00*/  ISETP.NE.AND P0, PT, R2, 0x3, PT ;  /* 0x000000030200780c */ /* 0x004fda0003f05270 */
[----:B------:R-:W-:Y:S05]  /*0a10*/  @P0 BRA `(.L_x_12) ;  /* 0x0000000000300947 */ /* 0x000fea0003800000 */
[----:B------:R-:W2:Y:S01]  /*0a20*/  S2UR UR6, SR_CgaCtaId ;  /* 0x00000000000679c3 */ /* 0x000ea20000008800 */
[----:B-1----:R-:W-:Y:S01]  /*0a30*/  UMOV UR7, 0x400 ;  /* 0x0000040000077882 */ /* 0x002fe20000000000 */
[----:B------:R-:W-:Y:S01]  /*0a40*/  UMOV UR5, 0x20 ;  /* 0x0000002000057882 */ /* 0x000fe20000000000 */
[----:B------:R-:W-:Y:S01]  /*0a50*/  ELECT P0, URZ, PT ;  /* 0x0000000000ff782f */ /* 0x000fe20003800000 */
[----:B------:R-:W-:-:S04]  /*0a60*/  UIADD3 UR8, UPT, UPT, -UR5, 0x100000, URZ ;  /* 0x0010000005087890 */ /* 0x000fc8000fffe1ff */
[----:B------:R-:W-:Y:S02]  /*0a70*/  USHF.L.U32 UR9, UR8, 0xb, URZ ;  /* 0x0000000b08097899 */ /* 0x000fe400080006ff */
[----:B------:R-:W-:Y:S02]  /*0a80*/  USHF.L.U32 UR8, UR8, 0x1, URZ ;  /* 0x0000000108087899 */ /* 0x000fe400080006ff */
[----:B--2---:R-:W-:Y:S01]  /*0a90*/  ULEA UR6, UR6, UR7, 0x18 ;  /* 0x0000000706067291 */ /* 0x004fe2000f8ec0ff */
[----:B------:R-:W1:Y:S11]  /*0aa0*/  FENCE.VIEW.ASYNC.S ;  /* 0x00000000000073c6 */ /* 0x000e760000000000 */
[----:B-1----:R2:W1:Y:S01]  /*0ab0*/  SYNCS.EXCH.64 URZ, [UR6+0x150], UR8 ;  /* 0x0001500806ff75b2 */ /* 0x0024620008000100 */
[----:B------:R2:W1:Y:S02]  /*0ac0*/  SYNCS.EXCH.64 URZ, [UR6+0x158], UR8 ;  /* 0x0001580806ff75b2 */ /* 0x0004640008000100 */
[----:B--2---:R-:W-:Y:S01]  /*0ad0*/  NOP ;  /* 0x0000000000007918 */ /* 0x004fe20000000000 */
.L_x_12:
[----:B------:R-:W2:Y:S01]  /*0ae0*/  SHFL.IDX PT, R2, R75, RZ, 0x1f ;  /* 0x00001fff4b027589 */ /* 0x000ea200000e0000 */
[----:B------:R-:W-:Y:S01]  /*0af0*/  NOP ;  /* 0x0000000000007918 */ /* 0x000fe20000000000 */
[----:B--2---:R-:W-:-:S13]  /*0b00*/  ISETP.NE.AND P0, PT, R2, 0x4, PT ;  /* 0x000000040200780c */ /* 0x004fda0003f05270 */
[----:B------:R-:W-:Y:S05]  /*0b10*/  @P0 BRA `(.L_x_13) ;  /* 0x0000000000440947 */ /* 0x000fea0003800000 */
[----:B------:R-:W2:Y:S01]  /*0b20*/  S2UR UR6, SR_CgaCtaId ;  /* 0x00000000000679c3 */ /* 0x000ea20000008800 */
[----:B-1----:R-:W-:Y:S01]  /*0b30*/  UMOV UR8, 0x1e0 ;  /* 0x000001e000087882 */ /* 0x002fe20000000000 */
[----:B------:R-:W-:Y:S01]  /*0b40*/  UMOV UR7, 0x400 ;  /* 0x0000040000077882 */ /* 0x000fe20000000000 */
[----:B------:R-:W-:Y:S01]  /*0b50*/  USEL UR8, UR8, 0x1a0, UP6 ;  /* 0x000001a008087887 */ /* 0x000fe2000b000000 */
[----:B------:R-:W-:Y:S01]  /*0b60*/  UMOV UR5, 0x1 ;  /* 0x0000000100057882 */ /* 0x000fe20000000000 */
[----:B------:R-:W-:Y:S01]  /*0b70*/  ELECT P0, URZ, PT ;  /* 0x0000000000ff782f */ /* 0x000fe20003800000 */
[----:B------:R-:W-:-:S04]  /*0b80*/  UIADD3 UR10, UPT, UPT, -UR5, 0x100000, URZ ;  /* 0x00100000050a7890 */ /* 0x000fc8000fffe1ff */
[----:B------:R-:W-:Y:S02]  /*0b90*/  USHF.L.U32 UR11, UR10, 0xb, URZ ;  /* 0x0000000b0a0b7899 */ /* 0x000fe400080006ff */
[----:B------:R-:W-:Y:S02]  /*0ba0*/  USHF.L.U32 UR10, UR10, 0x1, URZ ;  /* 0x000000010a0a7899 */ /* 0x000fe400080006ff */
        /* <DEDUP_REMOVED lines=8> */
.L_x_13:
[----:B------:R-:W2:Y:S01]  /*0c30*/  SHFL.IDX PT, R2, R75, RZ, 0x1f ;  /* 0x00001fff4b027589 */ /* 0x000ea200000e0000 */
[----:B------:R-:W1:Y:S01]  /*0c40*/  S2UR UR49, SR_CgaCtaId ;  /* 0x00000000003179c3 */ /* 0x000e620000008800 */
[----:B------:R-:W-:Y:S01]  /*0c50*/  NOP ;  /* 0x0000000000007918 */ /* 0x000fe20000000000 */
[----:B--2---:R-:W-:-:S13]  /*0c60*/  ISETP.NE.AND P0, PT, R2, 0x5, PT ;  /* 0x000000050200780c */ /* 0x004fda0003f05270 */
[----:B-1----:R-:W-:Y:S05]  /*0c70*/  @P0 BRA `(.L_x_14) ;  /* 0x0000000000440947 */ /* 0x002fea0003800000 */
[----:B------:R-:W-:Y:S01]  /*0c80*/  UMOV UR7, 0x400 ;  /* 0x0000040000077882 */ /* 0x000fe20000000000 */
[----:B------:R-:W-:Y:S01]  /*0c90*/  UMOV UR6, 0x1 ;  /* 0x0000000100067882 */ /* 0x000fe20000000000 */
[----:B------:R-:W-:Y:S01]  /*0ca0*/  UMOV UR5, 0x80 ;  /* 0x0000008000057882 */ /* 0x000fe20000000000 */
[----:B------:R-:W-:Y:S02]  /*0cb0*/  ULEA UR7, UR49, UR7, 0x18 ;  /* 0x0000000731077291 */ /* 0x000fe4000f8ec0ff */
[----:B------:R-:W-:-:S04]  /*0cc0*/  UIADD3 UR8, UPT, UPT, -UR6, 0x100000, URZ ;  /* 0x0010000006087890 */ /* 0x000fc8000fffe1ff */
[----:B------:R-:W-:Y:S02]  /*0cd0*/  USHF.L.U32 UR9, UR8, 0xb, URZ ;  /* 0x0000000b08097899 */ /* 0x000fe400080006ff */
[----:B------:R-:W-:Y:S02]  /*0ce0*/  USHF.L.U32 UR8, UR8, 0x1, URZ ;  /* 0x0000000108087899 */ /* 0x000fe400080006ff */
[----:B------:R-:W-:-:S04]  /*0cf0*/  UIADD3 UR10, UPT, UPT, -UR5, 0x100000, URZ ;  /* 0x00100000050a7890 */ /* 0x000fc8000fffe1ff */
[----:B------:R-:W-:Y:S02]  /*0d00*/  USHF.L.U32 UR11, UR10, 0xb, URZ ;  /* 0x0000000b0a0b7899 */ /* 0x000fe400080006ff */
[----:B------:R-:W-:Y:S01]  /*0d10*/  USHF.L.U32 UR10, UR10, 0x1, URZ ;  /* 0x000000010a0a7899 */ /* 0x000fe200080006ff */
[----:B------:R-:W-:Y:S01]  /*0d20*/  ELECT P0, URZ, PT ;  /* 0x0000000000ff782f */ /* 0x000fe20003800000 */
[----:B------:R-:W1:Y:S02]  /*0d30*/  FENCE.VIEW.ASYNC.S ;  /* 0x00000000000073c6 */ /* 0x000e640000000000 */
[----:B-1----:R1:W2:Y:S08]  /*0d40*/  SYNCS.EXCH.64 URZ, [UR7+0x170], UR8 ;  /* 0x0001700807ff75b2 */ /* 0x0022b00008000100 */
[----:B------:R1:W1:Y:S01]  /*0d50*/  SYNCS.EXCH.64 URZ, [UR7+0x180], UR10 ;  /* 0x0001800a07ff75b2 */ /* 0x0002620008000100 */
[----:B------:R1:W1:Y:S01]  /*0d60*/  SYNCS.EXCH.64 URZ, [UR7+0x178], UR8 ;  /* 0x0001780807ff75b2 */ /* 0x0002620008000100 */
[----:B------:R1:W1:Y:S01]  /*0d70*/  SYNCS.EXCH.64 URZ, [UR7+0x188], UR10 ;  /* 0x0001880a07ff75b2 */ /* 0x0002620008000100 */
[----:B------:R-:W-:Y:S01]  /*0d80*/  NOP ;  /* 0x0000000000007918 */ /* 0x000fe20000000000 */
.L_x_14:
[----:B------:R-:W3:Y:S01]  /*0d90*/  LDCU UR5, c[0x0][0x36c] ;  /* 0x00006d80ff0577ac */ /* 0x000ee20008000800 */
[----:B------:R-:W-:Y:S01]  /*0da0*/  ISETP.NE.OR P6, PT, R0, 0x2, !P6 ;  /* 0x000000020000780c */ /* 0x000fe200077c5670 */
[----:B------:R-:W-:Y:S01]  /*0db0*/  NOP ;  /* 0x0000000000007918 */ /* 0x000fe20000000000 */
[----:B------:R-:W-:Y:S01]  /*0dc0*/  LOP3.LUT R8, R74, 0x1f, RZ, 0xc0, !PT ;  /* 0x0000001f4a087812 */ /* 0x000fe200078ec0ff */
[----:B------:R-:W-:Y:S02]  /*0dd0*/  UISETP.NE.AND UP5, UPT, UR4, 0x2, UPT ;  /* 0x000000020400788c */ /* 0x000fe4000bfa5270 */
[----:B------:R-:W-:Y:S02]  /*0de0*/  UISETP.NE.AND UP4, UPT, UR4, URZ, UPT ;  /* 0x000000ff0400728c */ /* 0x000fe4000bf85270 */
[----:B---3--:R-:W-:-:S09]  /*0df0*/  UISETP.EQ.U32.AND UP1, UPT, UR5, 0x1, UPT ;  /* 0x000000010500788c */ /* 0x008fd2000bf22070 */
[----:B------:R-:W-:Y:S05]  /*0e00*/  BRA.U !UP1, `(.L_x_15) ;  /* 0x0000000109087547 */ /* 0x000fea000b800000 */
[----:B-12-4-:R-:W-:Y:S01]  /*0e10*/  UCGABAR_ARV ;  /* 0x00000000000079c7 */ /* 0x016fe20008000000 */
[----:B------:R-:W-:Y:S05]  /*0e20*/  BRA `(.L_x_16) ;  /* 0x0000000000047947 */ /* 0x000fea0003800000 */
.L_x_15:
[----:B-12-4-:R-:W-:Y:S01]  /*0e30*/  NOP ;  /* 0x0000000000007918 */ /* 0x016fe20000000000 */
.L_x_16:
[----:B------:R-:W1:Y:S01]  /*0e40*/  S2R R16, SR_CTAID.Y ;  /* 0x0000000000107919 */ /* 0x000e620000002600 */
[----:B------:R-:W2:Y:S01]  /*0e50*/  S2UR UR6, SR_CTAID.X ;  /* 0x00000000000679c3 */ /* 0x000ea20000002500 */
[----:B------:R-:W-:-:S05]  /*0e60*/  CS2R.32 R64, SR_CgaSize ;  /* 0x0000000000407805 */ /* 0x000fca0000008a00 */
[----:B------:R-:W-:-:S05]  /*0e70*/  IMAD R64, R64, -0xa0, RZ ;  /* 0xffffff6040407824 */ /* 0x000fca00078e02ff */
[----:B------:R-:W-:-:S14]  /*0e80*/  R2UR UR7, R64 ;  /* 0x00000000400772ca */ /* 0x000fdc00000e0000 */
[----:B------:R-:W3:Y:S01]  /*0e90*/  LDCU UR7, c[0x0][UR7+0x2b0] ;  /* 0x00005600070777ac */ /* 0x000ee20008000800 */
[----:B------:R-:W-:-:S05]  /*0ea0*/  CS2R.32 R64, SR_CgaSize ;  /* 0x0000000000407805 */ /* 0x000fca0000008a00 */
[----:B------:R-:W-:-:S05]  /*0eb0*/  IMAD R64, R64, -0xa0, RZ ;  /* 0xffffff6040407824 */ /* 0x000fca00078e02ff */
[----:B------:R-:W-:-:S14]  /*0ec0*/  R2UR UR5, R64 ;  /* 0x00000000400572ca */ /* 0x000fdc00000e0000 */
[----:B------:R-:W4:Y:S01]  /*0ed0*/  LDCU UR5, c[0x0][UR5+0x2b4] ;  /* 0x00005680050577ac */ /* 0x000f220008000800 */
[----:B------:R-:W4:Y:S01]  /*0ee0*/  LDC R11, c[0x0][0xc24] ;  /* 0x00030900ff0b7b82 */ /* 0x000f220000000800 */
[----:B------:R-:W-:Y:S02]  /*0ef0*/  USHF.L.U32 UR52, UR49, 0xa, URZ ;  /* 0x0000000a31347899 */ /* 0x000fe400080006ff */
[----:B------:R-:W-:Y:S02]  /*0f00*/  USHF.L.U32 UR32, UR49, 0x4, URZ ;  /* 0x0000000431207899 */ /* 0x000fe400080006ff */
[----:B------:R-:W-:Y:S02]  /*0f10*/  ULOP3.LUT UR52, UR52, 0x400, URZ, 0xc0, !UPT ;  /* 0x0000040034347892 */ /* 0x000fe4000f8ec0ff */
[----:B------:R-:W-:Y:S01]  /*0f20*/  ULOP3.LUT UR32, UR32, 0x10, URZ, 0xc0, !UPT ;  /* 0x0000001020207892 */ /* 0x000fe2000f8ec0ff */
[----:B------:R-:W-:-:S05]  /*0f30*/  CS2R.32 R5, SR_CgaSize ;  /* 0x0000000000057805 */ /* 0x000fca0000008a00 */
[----:B------:R-:W-:-:S06]  /*0f40*/  IMAD R5, R5, -0xa0, RZ ;  /* 0xffffff6005057824 */ /* 0x000fcc00078e02ff */
[----:B------:R-:W4:Y:S01]  /*0f50*/  LDC R5, c[0x0][R5+0x2a0] ;  /* 0x0000a80005057b82 */ /* 0x000f220000000800 */
[----:B------:R-:W-:Y:S01]  /*0f60*/  UISETP.NE.AND UP2, UPT, UR4, 0x2, UPT ;  /* 0x000000020400788c */ /* 0x000fe2000bf45270 */
[----:B--2---:R-:W-:Y:S02]  /*0f70*/  I2FP.F32.U32 R64, UR6 ;  /* 0x0000000600407c45 */ /* 0x004fe40008201000 */
[----:B------:R-:W-:-:S05]  /*0f80*/  CS2R.32 R58, SR_CgaSize ;  /* 0x00000000003a7805 */ /* 0x000fca0000008a00 */
[----:B------:R-:W-:-:S06]  /*0f90*/  IMAD R58, R58, -0xa0, RZ ;  /* 0xffffff603a3a7824 */ /* 0x000fcc00078e02ff */
[----:B------:R-:W2:Y:S01]  /*0fa0*/  LDC R58, c[0x0][R58+0x2a4] ;  /* 0x0000a9003a3a7b82 */ /* 0x000ea20000000800 */
[----:B------:R-:W-:Y:S01]  /*0fb0*/  MOV R19, UR6 ;  /* 0x0000000600137c02 */ /* 0x000fe20008000f00 */
[----:B---3--:R-:W-:Y:S01]  /*0fc0*/  FMUL R64, R64, UR7 ;  /* 0x0000000740407c20 */ /* 0x008fe20008400000 */
[----:B-1----:R-:W-:-:S05]  /*0fd0*/  I2FP.F32.U32 R0, R16 ;  /* 0x0000001000007245 */ /* 0x002fca0000201000 */
[----:B------:R-:W1:Y:S01]  /*0fe0*/  S2UR UR48, SR_CTAID.Z ;  /* 0x00000000003079c3 */ /* 0x000e620000002700 */
[----:B----4-:R-:W-:Y:S01]  /*0ff0*/  ISETP.GE.AND P0, PT, R11, 0x1, PT ;  /* 0x000000010b00780c */ /* 0x010fe20003f06270 */
[----:B------:R-:W3:Y:S01]  /*1000*/  F2I.U32.TRUNC.NTZ R64, R64 ;  /* 0x0000004000407305 */ /* 0x000ee2000020f000 */
[----:B------:R-:W-:Y:S01]  /*1010*/  FMUL R0, R0, UR5 ;  /* 0x0000000500007c20 */ /* 0x000fe20008400000 */
[----:B------:R-:W4:Y:S04]  /*1020*/  LDCU UR5, c[0x0][0xc30] ;  /* 0x00018600ff0577ac */ /* 0x000f280008000800 */
[----:B------:R-:W1:Y:S02]  /*1030*/  LDC R26, c[0x0][0xc24] ;  /* 0x00030900ff1a7b82 */ /* 0x000e640000000800 */
[----:B------:R-:W4:Y:S01]  /*1040*/  F2I.U32.TRUNC.NTZ R3, R0 ;  /* 0x0000000000037305 */ /* 0x000f22000020f000 */
[----:B---3--:R-:W-:-:S05]  /*1050*/  IADD3 R64, PT, PT, -R64, RZ, RZ ;  /* 0x000000ff40407210 */ /* 0x008fca0007ffe1ff */
[----:B------:R-:W-:Y:S01]  /*1060*/  IMAD R64, R5, R64, UR6 ;  /* 0x0000000605407e24 */ /* 0x000fe2000f8e0240 */
[----:B----4-:R-:W-:Y:S02]  /*1070*/  IADD3 R3, PT, PT, -R3, RZ, RZ ;  /* 0x000000ff03037210 */ /* 0x010fe40007ffe1ff */
[----:B------:R-:W-:-:S03]  /*1080*/  PRMT R0, RZ, 0x7610, R0 ;  /* 0x00007610ff007816 */ /* 0x000fc60000000000 */
[----:B--2---:R-:W-:Y:S01]  /*1090*/  IMAD R58, R58, R3, R16 ;  /* 0x000000033a3a7224 */ /* 0x004fe200078e0210 */
[----:B------:R-:W-:Y:S06]  /*10a0*/  BRA.U UP4, `(.L_x_17) ;  /* 0x0000000104207547 */ /* 0x000fec000b800000 */
[C---:B------:R-:W-:Y:S02]  /*10b0*/  ISETP.NE.AND P3, PT, R58.reuse, RZ, PT ;  /* 0x000000ff3a00720c */ /* 0x040fe40003f65270 */
[----:B------:R-:W-:Y:S02]  /*10c0*/  ISETP.NE.AND P1, PT, R58, RZ, PT ;  /* 0x000000ff3a00720c */ /* 0x000fe40003f25270 */
[C---:B------:R-:W-:Y:S02]  /*10d0*/  ISETP.NE.AND P2, PT, R64.reuse, 0x1, PT ;  /* 0x000000014000780c */ /* 0x040fe40003f45270 */
[----:B------:R-:W-:Y:S02]  /*10e0*/  SEL R0, RZ, 0x2, P3 ;  /* 0x00000002ff007807 */ /* 0x000fe40001800000 */
[----:B------:R-:W-:Y:S02]  /*10f0*/  ISETP.EQ.OR P1, PT, R64, RZ, !P1 ;  /* 0x000000ff4000720c */ /* 0x000fe40004f22670 */
[----:B------:R-:W-:-:S02]  /*1100*/  SEL R0, R0, 0x2, P2 ;  /* 0x0000000200007807 */ /* 0x000fc40001000000 */
[----:B------:R-:W-:-:S05]  /*1110*/  SEL R3, RZ, 0x1, !P1 ;  /* 0x00000001ff037807 */ /* 0x000fca0004800000 */
[----:B------:R-:W-:Y:S02]  /*1120*/  IMAD.IADD R0, R3, 0x1, R0 ;  /* 0x0000000103007824 */ /* 0x000fe400078e0200 */
.L_x_17:
[----:B------:R-:W-:Y:S05]  /*1130*/  @!P0 BRA `(.L_x_18) ;  /* 0x0000000000b88947 */ /* 0x000fea0003800000 */
[----:B------:R-:W2:Y:S01]  /*1140*/  LDC.64 R4, c[0x0][0xc18] ;  /* 0x00030600ff047b82 */ /* 0x000ea20000000a00 */
[----:B------:R-:W-:-:S07]  /*1150*/  ISETP.NE.AND P0, PT, R11, 0x1, PT ;  /* 0x000000010b00780c */ /* 0x000fce0003f05270 */
[----:B------:R-:W3:Y:S08]  /*1160*/  LDC R10, c[0x0][0xc0c] ;  /* 0x00030300ff0a7b82 */ /* 0x000ef00000000800 */
[----:B------:R-:W4:Y:S08]  /*1170*/  LDC R13, c[0x0][0x370] ;  /* 0x0000dc00ff0d7b82 */ /* 0x000f300000000800 */
[----:B------:R-:W1:Y:S01]  /*1180*/  LDC R12, c[0x0][0x374] ;  /* 0x0000dd00ff0c7b82 */ /* 0x000e620000000800 */
[----:B--2---:R-:W-:-:S07]  /*1190*/  ISETP.NE.AND P1, PT, R4, 0x1, PT ;  /* 0x000000010400780c */ /* 0x004fce0003f25270 */
[----:B------:R-:W4:Y:S01]  /*11a0*/  LDC.64 R6, c[0x0][0xc10] ;  /* 0x00030400ff067b82 */ /* 0x000f220000000a00 */
[----:B---3--:R-:W-:-:S07]  /*11b0*/  ISETP.NE.AND P2, PT, R10, 0x1, PT ;  /* 0x000000010a00780c */ /* 0x008fce0003f45270 */
[----:B------:R-:W2:Y:S08]  /*11c0*/  LDC R9, c[0x0][0xc20] ;  /* 0x00030800ff097b82 */ /* 0x000eb00000000800 */
[----:B------:R-:W3:Y:S01]  /*11d0*/  LDC.64 R2, c[0x0][0xc28] ;  /* 0x00030a00ff027b82 */ /* 0x000ee20000000a00 */
[----:B-1----:R-:W-:-:S04]  /*11e0*/  IMAD.HI.U32 R14, R12, R5, RZ ;  /* 0x000000050c0e7227 */ /* 0x002fc800078e00ff */
[----:B----4-:R-:W-:-:S04]  /*11f0*/  IMAD.HI.U32 R18, R13, R6, RZ ;  /* 0x000000060d127227 */ /* 0x010fc800078e00ff */
[----:B------:R-:W-:Y:S01]  /*1200*/  IMAD.HI.U32 R20, R19, R6, RZ ;  /* 0x0000000613147227 */ /* 0x000fe200078e00ff */
[----:B------:R-:W-:Y:S02]  /*1210*/  @P2 SHF.R.U32.HI R13, RZ, R7, R18 ;  /* 0x00000007ff0d2219 */ /* 0x000fe40000011612 */
[----:B--2---:R-:W-:Y:S01]  /*1220*/  @P1 SHF.R.U32.HI R12, RZ, R9, R14 ;  /* 0x00000009ff0c1219 */ /* 0x004fe2000001160e */
[----:B------:R-:W-:Y:S01]  /*1230*/  IMAD.HI.U32 R18, R16, R5, RZ ;  /* 0x0000000510127227 */ /* 0x000fe200078e00ff */
[----:B------:R-:W-:-:S04]  /*1240*/  SHF.R.U32.HI R20, RZ, R7, R20 ;  /* 0x00000007ff147219 */ /* 0x000fc80000011614 */
[----:B------:R-:W-:Y:S01]  /*1250*/  SHF.R.U32.HI R9, RZ, R9, R18 ;  /* 0x00000009ff097219 */ /* 0x000fe20000011612 */
[----:B---3--:R-:W-:Y:S01]  /*1260*/  IMAD.HI.U32 R14, R12, R2, RZ ;  /* 0x000000020c0e7227 */ /* 0x008fe200078e00ff */
[----:B------:R-:W-:Y:S02]  /*1270*/  SEL R5, R19, R20, !P2 ;  /* 0x0000001413057207 */ /* 0x000fe40005000000 */
[----:B------:R-:W-:Y:S01]  /*1280*/  SEL R9, R16, R9, !P1 ;  /* 0x0000000910097207 */ /* 0x000fe20004800000 */
[----:B------:R-:W-:Y:S01]  /*1290*/  IMAD.HI.U32 R6, R13, R2, RZ ;  /* 0x000000020d067227 */ /* 0x000fe200078e00ff */
[-C--:B------:R-:W-:Y:S02]  /*12a0*/  @P0 SHF.R.U32.HI R12, RZ, R3.reuse, R14 ;  /* 0x00000003ff0c0219 */ /* 0x080fe4000001160e */
[----:B------:R-:W-:Y:S02]  /*12b0*/  IADD3 R7, PT, PT, -R9, RZ, RZ ;  /* 0x000000ff09077210 */ /* 0x000fe40007ffe1ff */
[----:B------:R-:W-:Y:S01]  /*12c0*/  @P0 SHF.R.U32.HI R13, RZ, R3, R6 ;  /* 0x00000003ff0d0219 */ /* 0x000fe20000011606 */
[----:B------:R-:W-:-:S02]  /*12d0*/  IMAD R12, R12, R11, RZ ;  /* 0x0000000b0c0c7224 */ /* 0x000fc400078e02ff */
[----:B------:R-:W-:Y:S02]  /*12e0*/  IMAD R7, R4, R7, R16 ;  /* 0x0000000704077224 */ /* 0x000fe400078e0210 */
[----:B------:R-:W-:Y:S01]  /*12f0*/  IMAD R6, R13, R11, RZ ;  /* 0x0000000b0d067224 */ /* 0x000fe200078e02ff */
[----:B------:R-:W-:-:S04]  /*1300*/  ISETP.GE.AND P1, PT, R9, R12, PT ;  /* 0x0000000c0900720c */ /* 0x000fc80003f26270 */
[----:B------:R-:W-:Y:S01]  /*1310*/  ISETP.GE.OR P1, PT, R5, R6, P1 ;  /* 0x000000060500720c */ /* 0x000fe20000f26670 */
[----:B------:R-:W-:-:S05]  /*1320*/  IMAD.HI.U32 R6, R9, R2, RZ ;  /* 0x0000000209067227 */ /* 0x000fca00078e00ff */
[----:B------:R-:W-:-:S04]  /*1330*/  SHF.R.U32.HI R6, RZ, R3, R6 ;  /* 0x00000003ff067219 */ /* 0x000fc80000011606 */
[----:B------:R-:W-:-:S03]  /*1340*/  SEL R6, R9, R6, !P0 ;  /* 0x0000000609067207 */ /* 0x000fc60004000000 */
[----:B------:R-:W-:Y:S01]  /*1350*/  @!P1 IMAD.HI.U32 R12, R5, R2, RZ ;  /* 0x00000002050c9227 */ /* 0x000fe200078e00ff */
[----:B------:R-:W-:-:S04]  /*1360*/  IADD3 R2, PT, PT, -R6, RZ, RZ ;  /* 0x000000ff06027210 */ /* 0x000fc80007ffe1ff */
[----:B------:R-:W-:Y:S01]  /*1370*/  @!P1 SHF.R.U32.HI R12, RZ, R3, R12 ;  /* 0x00000003ff0c9219 */ /* 0x000fe2000001160c */
[----:B------:R-:W-:-:S03]  /*1380*/  IMAD R2, R11, R2, R9 ;  /* 0x000000020b027224 */ /* 0x000fc600078e0209 */
[----:B------:R-:W-:-:S05]  /*1390*/  @!P1 SEL R3, R5, R12, !P0 ;  /* 0x0000000c05039207 */ /* 0x000fca0004000000 */
[--C-:B------:R-:W-:Y:S02]  /*13a0*/  @!P1 IMAD.IADD R6, R6, 0x1, -R3.reuse ;  /* 0x0000000106069824 */ /* 0x100fe400078e0a03 */
[----:B------:R-:W-:Y:S01]  /*13b0*/  @!P1 IMAD R3, R2, R13, R3 ;  /* 0x0000000d02039224 */ /* 0x000fe200078e0203 */
[----:B------:R-:W-:Y:S01]  /*13c0*/  IADD3 R2, PT, PT, -R5, RZ, RZ ;  /* 0x000000ff05027210 */ /* 0x000fe20007ffe1ff */
[----:B------:R-:W-:Y:S02]  /*13d0*/  @!P1 IMAD R9, R6, R11, R5 ;  /* 0x0000000b06099224 */ /* 0x000fe400078e0205 */
[----:B------:R-:W-:Y:S02]  /*13e0*/  @!P1 IMAD.MOV.U32 R5, RZ, RZ, R3 ;  /* 0x000000ffff059224 */ /* 0x000fe400078e0003 */
[----:B------:R-:W-:Y:S02]  /*13f0*/  IMAD R2, R10, R2, R19 ;  /* 0x000000020a027224 */ /* 0x000fe400078e0213 */
[----:B------:R-:W-:-:S02]  /*1400*/  IMAD R16, R9, R4, R7 ;  /* 0x0000000409107224 */ /* 0x000fc400078e0207 */
[----:B------:R-:W-:Y:S02]  /*1410*/  IMAD R19, R5, R10, R2 ;  /* 0x0000000a05137224 */ /* 0x000fe400078e0202 */
.L_x_18:
[----:B------:R-:W-:-:S09]  /*1420*/  UISETP.NE.AND UP3, UPT, UR5, 0x1, UPT ;  /* 0x000000010500788c */ /* 0x000fd2000bf65270 */
[----:B------:R-:W-:Y:S05]  /*1430*/  BRA.U UP3, `(.L_x_19) ;  /* 0x0000000103407547 */ /* 0x000fea000b800000 */
[----:B------:R-:W2:Y:S08]  /*1440*/  LDC.64 R4, c[0x0][0xc10] ;  /* 0x00030400ff047b82 */ /* 0x000eb00000000a00 */
[----:B------:R-:W3:Y:S08]  /*1450*/  LDC.64 R2, c[0x0][0xc18] ;  /* 0x00030600ff027b82 */ /* 0x000ef00000000a00 */
[----:B------:R-:W4:Y:S08]  /*1460*/  LDC R6, c[0x0][0xc20] ;  /* 0x00030800ff067b82 */ /* 0x000f300000000800 */
[----:B------:R-:W1:Y:S01]  /*1470*/  LDC R10, c[0x0][0xc0c] ;  /* 0x00030300ff0a7b82 */ /* 0x000e620000000800 */
[----:B--2---:R-:W-:-:S05]  /*1480*/  IMAD.HI.U32 R4, R19, R4, RZ ;  /* 0x0000000413047227 */ /* 0x004fca00078e00ff */
[----:B------:R-:W-:Y:S01]  /*1490*/  SHF.R.U32.HI R4, RZ, R5, R4 ;  /* 0x00000005ff047219 */ /* 0x000fe20000011604 */
[----:B---3--:R-:W-:Y:S01]  /*14a0*/  IMAD.HI.U32 R3, R16, R3, RZ ;  /* 0x0000000310037227 */ /* 0x008fe200078e00ff */
[----:B------:R-:W-:-:S04]  /*14b0*/  ISETP.NE.AND P0, PT, R2, 0x1, PT ;  /* 0x000000010200780c */ /* 0x000fc80003f05270 */
[----:B----4-:R-:W-:-:S04]  /*14c0*/  SHF.R.U32.HI R3, RZ, R6, R3 ;  /* 0x00000006ff037219 */ /* 0x010fc80000011603 */
[----:B------:R-:W-:Y:S02]  /*14d0*/  SEL R3, R16, R3, !P0 ;  /* 0x0000000310037207 */ /* 0x000fe40004000000 */
[----:B-1----:R-:W-:-:S04]  /*14e0*/  ISETP.NE.AND P1, PT, R10, 0x1, PT ;  /* 0x000000010a00780c */ /* 0x002fc80003f25270 */
[----:B------:R-:W-:-:S05]  /*14f0*/  SEL R4, R19, R4, !P1 ;  /* 0x0000000413047207 */ /* 0x000fca0004800000 */
[----:B------:R-:W-:Y:S02]  /*1500*/  IMAD.IADD R5, R3, 0x1, -R4 ;  /* 0x0000000103057824 */ /* 0x000fe400078e0a04 */
[----:B------:R-:W-:Y:S02]  /*1510*/  IMAD.IADD R3, R4, 0x1, -R3 ;  /* 0x0000000104037824 */ /* 0x000fe400078e0a03 */
[----:B------:R-:W-:Y:S02]  /*1520*/  IMAD R19, R5, R10, R19 ;  /* 0x0000000a05137224 */ /* 0x000fe400078e0213 */
[----:B------:R-:W-:Y:S02]  /*1530*/  IMAD R16, R3, R2, R16 ;  /* 0x0000000203107224 */ /* 0x000fe400078e0210 */
.L_x_19:
[----:B------:R-:W-:Y:S05]  /*1540*/  BRA.U !UP1, `(.L_x_20) ;  /* 0x00000001090c7547 */ /* 0x000fea000b800000 */
[----:B------:R-:W-:Y:S01]  /*1550*/  UCGABAR_WAIT ;  /* 0x0000000000007dc7 */ /* 0x000fe20008000000 */
[----:B------:R-:W-:Y:S01]  /*1560*/  CCTL.IVALL ;  /* 0x00000000ff00798f */ /* 0x000fe20002000000 */
[----:B------:R-:W-:Y:S05]  /*1570*/  BRA `(.L_x_21) ;  /* 0x0000000000047947 */ /* 0x000fea0003800000 */
.L_x_20:
[----:B------:R-:W-:Y:S06]  /*1580*/  BAR.SYNC.DEFER_BLOCKING 0x0 ;  /* 0x0000000000007b1d */ /* 0x000fec0000010000 */
.L_x_21:
[----:B------:R-:W-:Y:S05]  /*1590*/  BRA.U UP2, `(.L_x_22) ;  /* 0x0000002502147547 */ /* 0x000fea000b800000 */
[----:B------:R-:W2:Y:S01]  /*15a0*/  LDCU UR58, c[0x0][0x394] ;  /* 0x00007280ff3a77ac */ /* 0x000ea20008000800 */
[----:B------:R-:W3:Y:S01]  /*15b0*/  LDC R2, c[0x0][0x5d8] ;  /* 0x00017600ff027b82 */ /* 0x000ee20000000800 */
[----:B------:R-:W-:Y:S01]  /*15c0*/  PLOP3.LUT P4, PT, PT, PT, UP6, 0x80, 0x8 ;  /* 0x000000000008781c */ /* 0x000fe20003f8f068 */
[----:B------:R-:W-:Y:S01]  /*15d0*/  IMAD.MOV.U32 R10, RZ, RZ, 0x1 ;  /* 0x00000001ff0a7424 */ /* 0x000fe200078e00ff */
[----:B------:R-:W-:Y:S01]  /*15e0*/  UISETP.NE.AND UP0, UPT, UR4, URZ, UPT ;  /* 0x000000ff0400728c */ /* 0x000fe2000bf05270 */
[----:B------:R-:W-:Y:S01]  /*15f0*/  ISETP.EQ.OR P5, PT, R8, RZ, P6 ;  /* 0x000000ff0800720c */ /* 0x000fe200037a2670 */
[----:B------:R-:W-:Y:S01]  /*1600*/  USEL UR55, URZ, 0x1, UP5 ;  /* 0x00000001ff377887 */ /* 0x000fe2000a800000 */
[----:B------:R-:W-:Y:S01]  /*1610*/  PLOP3.LUT P4, PT, P4, PT, PT, 0x8, 0x80 ;  /* 0x000000000080781c */ /* 0x000fe2000278e170 */
[----:B------:R-:W-:Y:S01]  /*1620*/  IMAD.MOV.U32 R8, RZ, RZ, RZ ;  /* 0x000000ffff087224 */ /* 0x000fe200078e00ff */
[----:B------:R-:W4:Y:S01]  /*1630*/  LDC R9, c[0x0][0x370] ;  /* 0x0000dc00ff097b82 */ /* 0x000f220000000800 */
[----:B------:R-:W1:Y:S01]  /*1640*/  LDCU.64 UR62, c[0x0][0x348] ;  /* 0x00006900ff3e77ac */ /* 0x000e620008000a00 */
[----:B------:R-:W-:Y:S01]  /*1650*/  USEL UR55, UR55, 0x2, UP0 ;  /* 0x0000000237377887 */ /* 0x000fe20008000000 */
[----:B------:R-:W-:-:S05]  /*1660*/  UMOV UR56, URZ ;  /* 0x000000ff00387c82 */ /* 0x000fca0008000000 */
[----:B------:R-:W1:Y:S01]  /*1670*/  LDC R0, c[0x0][0x374] ;  /* 0x0000dd00ff007b82 */ /* 0x000e620000000800 */
[----:B--2---:R-:W-:Y:S02]  /*1680*/  UIADD3 UR5, UPT, UPT, UR58, 0x1f, URZ ;  /* 0x0000001f3a057890 */ /* 0x004fe4000fffe0ff */
[----:B------:R-:W-:Y:S02]  /*1690*/  UIADD3 UR4, UPT, UPT, UR58, -0x1, URZ ;  /* 0xffffffff3a047890 */ /* 0x000fe4000fffe0ff */
[----:B------:R-:W-:Y:S02]  /*16a0*/  USHF.R.S32.HI UR60, URZ, 0x1f, UR5 ;  /* 0x0000001fff3c7899 */ /* 0x000fe40008011405 */
[----:B------:R-:W-:Y:S01]  /*16b0*/  UISETP.GE.U32.AND UP2, UPT, UR4, -0x3f, UPT ;  /* 0xffffffc10400788c */ /* 0x000fe2000bf46070 */
[----:B---3--:R-:W-:Y:S01]  /*16c0*/  VIADD R2, R2, 0x7f ;  /* 0x0000007f02027836 */ /* 0x008fe20000000000 */
[----:B------:R-:W-:Y:S02]  /*16d0*/  ULEA.HI UR60, UR60, UR5, URZ, 0x5 ;  /* 0x000000053c3c7291 */ /* 0x000fe4000f8f28ff */
[----:B------:R-:W-:-:S02]  /*16e0*/  UIADD3 UR58, UPT, UPT, UR58, 0x3e, URZ ;  /* 0x0000003e3a3a7890 */ /* 0x000fc4000fffe0ff */
[----:B------:R-:W-:Y:S01]  /*16f0*/  USHF.R.S32.HI UR60, URZ, 0x5, UR60 ;  /* 0x00000005ff3c7899 */ /* 0x000fe2000801143c */
[----:B------:R-:W-:-:S03]  /*1700*/  SHF.R.S32.HI R15, RZ, 0x1f, R2 ;  /* 0x0000001fff0f7819 */ /* 0x000fc60000011402 */
[----:B------:R-:W-:Y:S01]  /*1710*/  UISETP.LT.U32.AND UP1, UPT, UR60, 0x11, UPT ;  /* 0x000000113c00788c */ /* 0x000fe2000bf21070 */
[----:B------:R-:W-:-:S03]  /*1720*/  LEA.HI R15, R15, R2, RZ, 0x7 ;  /* 0x000000020f0f7211 */ /* 0x000fc600078f38ff */
[----:B------:R-:W-:Y:S01]  /*1730*/  USEL UR59, UR60, 0x11, UP1 ;  /* 0x000000113c3b7887 */ /* 0x000fe20008800000 */
[----:B------:R-:W-:-:S03]  /*1740*/  SHF.R.S32.HI R15, RZ, 0x7, R15 ;  /* 0x00000007ff0f7819 */ /* 0x000fc6000001140f */
[----:B------:R-:W-:Y:S02]  /*1750*/  UIADD3 UR54, UPT, UPT, UR59, -0x1, URZ ;  /* 0xffffffff3b367890 */ /* 0x000fe4000fffe0ff */
[----:B------:R-:W-:Y:S02]  /*1760*/  @UP2 UIADD3 UR54, UPT, UPT, UR59, URZ, URZ ;  /* 0x000000ff3b362290 */ /* 0x000fe4000fffe0ff */
[----:B------:R-:W-:Y:S02]  /*1770*/  UIADD3 UR57, UPT, UPT, UR60, -UR59, URZ ;  /* 0x8000003b3c397290 */ /* 0x000fe4000fffe0ff */
[----:B-1--4-:R-:W-:-:S12]  /*1780*/  UIADD3 UR54, UPT, UPT, UR54, 0x1, URZ ;  /* 0x0000000136367890 */ /* 0x012fd8000fffe0ff */
.L_x_40:
[-C--:B------:R-:W-:Y:S01]  /*1790*/  IABS R5, R15.reuse ;  /* 0x0000000f00057213 */ /* 0x080fe20000000000 */
[----:B-1----:R-:W1:Y:S01]  /*17a0*/  LDC R7, c[0x0][0x5dc] ;  /* 0x00017700ff077b82 */ /* 0x002e620000000800 */
[----:B------:R-:W-:Y:S01]  /*17b0*/  IABS R2, R16 ;  /* 0x0000001000027213 */ /* 0x000fe20000000000 */
[----:B------:R-:W-:Y:S01]  /*17c0*/  UMOV UR4, 0x400 ;  /* 0x0000040000047882 */ /* 0x000fe20000000000 */
[----:B------:R-:W2:Y:S01]  /*17d0*/  I2F.RP R6, R5 ;  /* 0x0000000500067306 */ /* 0x000ea20000209400 */
[----:B------:R-:W-:Y:S01]  /*17e0*/  IABS R3, R15 ;  /* 0x0000000f00037213 */ /* 0x000fe20000000000 */
[----:B------:R-:W-:Y:S01]  /*17f0*/  UISETP.GE.U32.AND UP0, UPT, UR58, 0x3f, UPT ;  /* 0x0000003f3a00788c */ /* 0x000fe2000bf06070 */
[----:B------:R-:W-:Y:S01]  /*1800*/  R2UR UR46, R19 ;  /* 0x00000000132e72ca */ /* 0x000fe200000e0000 */
[----:B------:R-:W-:Y:S01]  /*1810*/  UMOV UR33, URZ ;  /* 0x000000ff00217c82 */ /* 0x000fe20008000000 */
[----:B------:R-:W-:Y:S01]  /*1820*/  IADD3 R3, PT, PT, RZ, -R3, RZ ;  /* 0x80000003ff037210 */ /* 0x000fe20007ffe0ff */
[----:B------:R-:W3:Y:S02]  /*1830*/  S2UR UR53, SR_CgaCtaId ;  /* 0x00000000003579c3 */ /* 0x000ee40000008800 */
[----:B--2---:R-:W2:Y:S08]  /*1840*/  MUFU.RCP R20, R6 ;  /* 0x0000000600147308 */ /* 0x004eb00000001000 */
[----:B------:R-:W-:Y:S01]  /*1850*/  USHF.L.U32 UR46, UR46, 0x6, URZ ;  /* 0x000000062e2e7899 */ /* 0x000fe200080006ff */
[----:B-1----:R-:W-:-:S04]  /*1860*/  IABS R12, R7 ;  /* 0x00000007000c7213 */ /* 0x002fc80000000000 */
[----:B------:R-:W1:Y:S01]  /*1870*/  I2F.RP R6, R12 ;  /* 0x0000000c00067306 */ /* 0x000e620000209400 */
[----:B---3--:R-:W-:Y:S01]  /*1880*/  ULEA UR53, UR53, UR4, 0x18 ;  /* 0x0000000435357291 */ /* 0x008fe2000f8ec0ff */
[----:B--2---:R-:W-:-:S03]  /*1890*/  VIADD R20, R20, 0xffffffe ;  /* 0x0ffffffe14147836 */ /* 0x004fc60000000000 */
[----:B------:R-:W-:-:S03]  /*18a0*/  ULEA UR4, UR56, UR53, 0x3 ;  /* 0x0000003538047291 */ /* 0x000fc6000f8e18ff */
[----:B------:R-:W2:Y:S08]  /*18b0*/  F2I.FTZ.U32.TRUNC.NTZ R21, R20 ;  /* 0x0000001400157305 */ /* 0x000eb0000021f000 */
[----:B-1----:R-:W1:Y:S01]  /*18c0*/  MUFU.RCP R6, R6 ;  /* 0x0000000600067308 */ /* 0x002e620000001000 */
[----:B--2---:R-:W-:Y:S02]  /*18d0*/  IMAD.MOV R4, RZ, RZ, -R21 ;  /* 0x000000ffff047224 */ /* 0x004fe400078e0a15 */
[----:B------:R-:W-:-:S02]  /*18e0*/  IMAD.MOV.U32 R20, RZ, RZ, RZ ;  /* 0x000000ffff147224 */ /* 0x000fc400078e00ff */
[----:B------:R-:W-:-:S04]  /*18f0*/  IMAD R17, R4, R5, RZ ;  /* 0x0000000504117224 */ /* 0x000fc800078e02ff */
[----:B------:R-:W-:-:S04]  /*1900*/  IMAD.HI.U32 R17, R21, R17, R20 ;  /* 0x0000001115117227 */ /* 0x000fc800078e0014 */
[----:B-1----:R-:W-:Y:S02]  /*1910*/  VIADD R20, R6, 0xffffffe ;  /* 0x0ffffffe06147836 */ /* 0x002fe40000000000 */
[----:B------:R-:W-:Y:S02]  /*1920*/  IMAD.HI.U32 R4, R17, R2, RZ ;  /* 0x0000000211047227 */ /* 0x000fe400078e00ff */
[----:B------:R-:W1:Y:S02]  /*1930*/  F2I.FTZ.U32.TRUNC.NTZ R21, R20 ;  /* 0x0000001400157305 */ /* 0x000e64000021f000 */
[----:B------:R-:W-:-:S05]  /*1940*/  IMAD R2, R4, R3, R2 ;  /* 0x0000000304027224 */ /* 0x000fca00078e0202 */
[----:B------:R-:W-:Y:S01]  /*1950*/  ISETP.GT.U32.AND P1, PT, R5, R2, PT ;  /* 0x000000020500720c */ /* 0x000fe20003f24070 */
[----:B-1----:R-:W-:Y:S02]  /*1960*/  IMAD.MOV R3, RZ, RZ, -R21 ;  /* 0x000000ffff037224 */ /* 0x002fe400078e0a15 */
[----:B------:R-:W-:Y:S02]  /*1970*/  IMAD.MOV.U32 R20, RZ, RZ, RZ ;  /* 0x000000ffff147224 */ /* 0x000fe400078e00ff */
[----:B------:R-:W-:-:S08]  /*1980*/  IMAD R6, R3, R12, RZ ;  /* 0x0000000c03067224 */ /* 0x000fd000078e02ff */
[----:B------:R-:W-:Y:S01]  /*1990*/  @!P1 IADD3 R4, PT, PT, R4, 0x1, RZ ;  /* 0x0000000104049810 */ /* 0x000fe20007ffe0ff */
[----:B------:R-:W-:Y:S01]  /*19a0*/  @!P1 IMAD.IADD R2, R2, 0x1, -R5 ;  /* 0x0000000102029824 */ /* 0x000fe200078e0a05 */
[----:B------:R-:W-:Y:S01]  /*19b0*/  ISETP.NE.AND P1, PT, R15, RZ, PT ;  /* 0x000000ff0f00720c */ /* 0x000fe20003f25270 */
[----:B------:R-:W-:-:S03]  /*19c0*/  IMAD.HI.U32 R21, R21, R6, R20 ;  /* 0x0000000615157227 */ /* 0x000fc600078e0014 */
[----:B------:R-:W-:Y:S02]  /*19d0*/  ISETP.GE.U32.AND P2, PT, R2, R5, PT ;  /* 0x000000050200720c */ /* 0x000fe40003f46070 */
[----:B------:R-:W-:Y:S01]  /*19e0*/  LOP3.LUT R2, R16, R15, RZ, 0x3c, !PT ;  /* 0x0000000f10027212 */ /* 0x000fe200078e3cff */
[----:B------:R-:W1:Y:S03]  /*19f0*/  LDC R5, c[0x0][0x5e0] ;  /* 0x00017800ff057b82 */ /* 0x000e660000000800 */
[----:B------:R-:W-:-:S07]  /*1a00*/  ISETP.GE.AND P0, PT, R2, RZ, PT ;  /* 0x000000ff0200720c */ /* 0x000fce0003f06270 */
[----:B------:R-:W-:-:S06]  /*1a10*/  @P2 VIADD R4, R4, 0x1 ;  /* 0x0000000104042836 */ /* 0x000fcc0000000000 */
[----:B------:R-:W-:Y:S02]  /*1a20*/  @!P0 IADD3 R4, PT, PT, -R4, RZ, RZ ;  /* 0x000000ff04048210 */ /* 0x000fe40007ffe1ff */
[----:B------:R-:W-:-:S04]  /*1a30*/  @!P1 LOP3.LUT R4, RZ, R15, RZ, 0x33, !PT ;  /* 0x0000000fff049212 */ /* 0x000fc800078e33ff */
[----:B------:R-:W-:Y:S02]  /*1a40*/  IABS R3, R4 ;  /* 0x0000000400037213 */ /* 0x000fe40000000000 */
[----:B-1----:R-:W-:-:S03]  /*1a50*/  IABS R2, R5 ;  /* 0x0000000500027213 */ /* 0x002fc60000000000 */
[----:B------:R-:W-:Y:S01]  /*1a60*/  IMAD.MOV.U32 R14, RZ, RZ, R3 ;  /* 0x000000ffff0e7224 */ /* 0x000fe200078e0003 */
[----:B------:R-:W1:Y:S03]  /*1a70*/  I2F.RP R17, R2 ;  /* 0x0000000200117306 */ /* 0x000e660000209400 */
[----:B------:R-:W-:-:S05]  /*1a80*/  IMAD.HI.U32 R6, R21, R14, RZ ;  /* 0x0000000e15067227 */ /* 0x000fca00078e00ff */
[----:B------:R-:W-:-:S05]  /*1a90*/  IADD3 R3, PT, PT, -R6, RZ, RZ ;  /* 0x000000ff06037210 */ /* 0x000fca0007ffe1ff */
[----:B------:R-:W-:Y:S01]  /*1aa0*/  IMAD R3, R12, R3, R14 ;  /* 0x000000030c037224 */ /* 0x000fe200078e020e */
[----:B------:R-:W-:Y:S01]  /*1ab0*/  SHF.L.U32 R14, R10, 0x1f, RZ ;  /* 0x0000001f0a0e7819 */ /* 0x000fe200000006ff */
[----:B-1----:R-:W1:Y:S03]  /*1ac0*/  MUFU.RCP R17, R17 ;  /* 0x0000001100117308 */ /* 0x002e660000001000 */
[----:B------:R-:W-:-:S13]  /*1ad0*/  ISETP.GT.U32.AND P1, PT, R12, R3, PT ;  /* 0x000000030c00720c */ /* 0x000fda0003f24070 */
[----:B------:R-:W-:Y:S01]  /*1ae0*/  @!P1 IMAD.IADD R3, R3, 0x1, -R12 ;  /* 0x0000000103039824 */ /* 0x000fe200078e0a0c */
[----:B------:R-:W-:Y:S01]  /*1af0*/  @!P1 IADD3 R6, PT, PT, R6, 0x1, RZ ;  /* 0x0000000106069810 */ /* 0x000fe20007ffe0ff */
[----:B-1----:R-:W-:Y:S01]  /*1b00*/  VIADD R20, R17, 0xffffffe ;  /* 0x0ffffffe11147836 */ /* 0x002fe20000000000 */
[----:B------:R-:W-:Y:S02]  /*1b10*/  ISETP.NE.AND P1, PT, R7, RZ, PT ;  /* 0x000000ff0700720c */ /* 0x000fe40003f25270 */
[----:B------:R-:W-:Y:S01]  /*1b20*/  ISETP.GE.U32.AND P2, PT, R3, R12, PT ;  /* 0x0000000c0300720c */ /* 0x000fe20003f46070 */
[----:B------:R-:W1:Y:S01]  /*1b30*/  F2I.FTZ.U32.TRUNC.NTZ R21, R20 ;  /* 0x0000001400157305 */ /* 0x000e62000021f000 */
[----:B------:R-:W-:-:S04]  /*1b40*/  LOP3.LUT R3, R4, R7, RZ, 0x3c, !PT ;  /* 0x0000000704037212 */ /* 0x000fc800078e3cff */
[----:B------:R-:W-:-:S07]  /*1b50*/  ISETP.GE.AND P0, PT, R3, RZ, PT ;  /* 0x000000ff0300720c */ /* 0x000fce0003f06270 */
[----:B------:R-:W-:Y:S01]  /*1b60*/  @P2 VIADD R6, R6, 0x1 ;  /* 0x0000000106062836 */ /* 0x000fe20000000000 */
[----:B------:R2:W3:Y:S01]  /*1b70*/  SYNCS.PHASECHK.TRANS64.TRYWAIT P2, [UR4+0x88], R14 ;  /* 0x0000880eff0075a7 */ /* 0x0004e20008041104 */
[----:B-1----:R-:W-:Y:S02]  /*1b80*/  IMAD.MOV R3, RZ, RZ, -R21 ;  /* 0x000000ffff037224 */ /* 0x002fe400078e0a15 */
[----:B------:R-:W-:Y:S02]  /*1b90*/  IMAD.MOV.U32 R20, RZ, RZ, RZ ;  /* 0x000000ffff147224 */ /* 0x000fe400078e00ff */
[----:B------:R-:W-:Y:S01]  /*1ba0*/  @!P0 IADD3 R6, PT, PT, -R6, RZ, RZ ;  /* 0x000000ff06068210 */ /* 0x000fe20007ffe1ff */
[----:B------:R-:W-:Y:S01]  /*1bb0*/  IMAD R12, R3, R2, RZ ;  /* 0x00000002030c7224 */ /* 0x000fe200078e02ff */
[----:B------:R-:W-:-:S03]  /*1bc0*/  @!P1 LOP3.LUT R6, RZ, R7, RZ, 0x33, !PT ;  /* 0x00000007ff069212 */ /* 0x000fc600078e33ff */
[----:B------:R-:W-:Y:S01]  /*1bd0*/  IMAD.HI.U32 R17, R21, R12, R20 ;  /* 0x0000000c15117227 */ /* 0x000fe200078e0014 */
[----:B------:R-:W-:-:S05]  /*1be0*/  IABS R3, R6 ;  /* 0x0000000600037213 */ /* 0x000fca0000000000 */
[----:B------:R-:W-:-:S04]  /*1bf0*/  IMAD.MOV.U32 R12, RZ, RZ, R3 ;  /* 0x000000ffff0c7224 */ /* 0x000fc800078e0003 */
[----:B------:R-:W-:-:S05]  /*1c00*/  IMAD.HI.U32 R17, R17, R12, RZ ;  /* 0x0000000c11117227 */ /* 0x000fca00078e00ff */
[----:B------:R-:W-:-:S05]  /*1c10*/  IADD3 R3, PT, PT, -R17, RZ, RZ ;  /* 0x000000ff11037210 */ /* 0x000fca0007ffe1ff */
[----:B------:R-:W-:-:S05]  /*1c20*/  IMAD R3, R2, R3, R12 ;  /* 0x0000000302037224 */ /* 0x000fca00078e020c */
[----:B------:R-:W-:-:S13]  /*1c30*/  ISETP.GT.U32.AND P1, PT, R2, R3, PT ;  /* 0x000000030200720c */ /* 0x000fda0003f24070 */
[----:B------:R-:W-:Y:S01]  /*1c40*/  @!P1 IMAD.IADD R3, R3, 0x1, -R2 ;  /* 0x0000000103039824 */ /* 0x000fe200078e0a02 */
[----:B------:R-:W-:Y:S02]  /*1c50*/  @!P1 IADD3 R17, PT, PT, R17, 0x1, RZ ;  /* 0x0000000111119810 */ /* 0x000fe40007ffe0ff */
[----:B------:R-:W-:Y:S02]  /*1c60*/  ISETP.NE.AND P1, PT, R5, RZ, PT ;  /* 0x000000ff0500720c */ /* 0x000fe40003f25270 */
[----:B------:R-:W-:Y:S01]  /*1c70*/  ISETP.GE.U32.AND P3, PT, R3, R2, PT ;  /* 0x000000020300720c */ /* 0x000fe20003f66070 */
[----:B------:R-:W-:Y:S01]  /*1c80*/  IMAD.MOV R2, RZ, RZ, -R4 ;  /* 0x000000ffff027224 */ /* 0x000fe200078e0a04 */
[----:B------:R-:W-:-:S03]  /*1c90*/  LOP3.LUT R3, R6, R5, RZ, 0x3c, !PT ;  /* 0x0000000506037212 */ /* 0x000fc600078e3cff */
[----:B------:R-:W-:Y:S01]  /*1ca0*/  IMAD R2, R15, R2, R16 ;  /* 0x000000020f027224 */ /* 0x000fe200078e0210 */
[----:B------:R-:W-:Y:S02]  /*1cb0*/  ISETP.GE.AND P0, PT, R3, RZ, PT ;  /* 0x000000ff0300720c */ /* 0x000fe40003f06270 */
[----:B------:R-:W-:Y:S02]  /*1cc0*/  IADD3 R3, PT, PT, -R6, RZ, RZ ;  /* 0x000000ff06037210 */ /* 0x000fe40007ffe1ff */
[----:B------:R-:W-:-:S03]  /*1cd0*/  R2UR UR26, R2 ;  /* 0x00000000021a72ca */ /* 0x000fc600000e0000 */
[----:B------:R-:W-:Y:S02]  /*1ce0*/  @P3 VIADD R17, R17, 0x1 ;  /* 0x0000000111113836 */ /* 0x000fe40000000000 */
[----:B------:R-:W-:-:S04]  /*1cf0*/  IMAD R7, R7, R3, R4 ;  /* 0x0000000307077224 */ /* 0x000fc800078e0204 */
[----:B------:R-:W-:Y:S01]  /*1d00*/  @!P0 IMAD.MOV R17, RZ, RZ, -R17 ;  /* 0x000000ffff118224 */ /* 0x000fe200078e0a11 */
[----:B------:R-:W-:-:S03]  /*1d10*/  @!P1 LOP3.LUT R17, RZ, R5, RZ, 0x33, !PT ;  /* 0x00000005ff119212 */ /* 0x000fc600078e33ff */
[----:B------:R-:W-:Y:S02]  /*1d20*/  USHF.L.U32 UR26, UR26, 0x7, URZ ;  /* 0x000000071a1a7899 */ /* 0x000fe400080006ff */
[----:B------:R-:W-:-:S04]  /*1d30*/  IMAD.MOV R2, RZ, RZ, -R17 ;  /* 0x000000ffff027224 */ /* 0x000fc800078e0a11 */
[----:B------:R-:W-:Y:S01]  /*1d40*/  IMAD R6, R5, R2, R6 ;  /* 0x0000000205067224 */ /* 0x000fe200078e0206 */
[----:B--2---:R-:W-:Y:S06]  /*1d50*/  BRA.U !UP0, `(.L_x_23) ;  /* 0x0000000508a07547 */ /* 0x004fec000b800000 */
[----:B------:R-:W1:Y:S01]  /*1d60*/  LDC.64 R2, c[0x0][0x5f8] ;  /* 0x00017e00ff027b82 */ /* 0x000e620000000a00 */
[----:B------:R-:W2:Y:S01]  /*1d70*/  LDCU UR5, c[0x0][0x5c8] ;  /* 0x0000b900ff0577ac */ /* 0x000ea20008000800 */
[----:B------:R-:W1:Y:S06]  /*1d80*/  LDCU.64 UR8, c[0x0][0x5c0] ;  /* 0x0000b800ff0877ac */ /* 0x000e6c0008000a00 */
[----:B------:R-:W2:Y:S01]  /*1d90*/  LDC R4, c[0x0][0x600] ;  /* 0x00018000ff047b82 */ /* 0x000ea20000000800 */
[----:B------:R-:W4:Y:S01]  /*1da0*/  LDCU UR37, c[0x0][0x5a8] ;  /* 0x0000b500ff2577ac */ /* 0x000f220008000800 */
[----:B------:R-:W1:Y:S01]  /*1db0*/  LDCU UR36, c[0x0][0x59c] ;  /* 0x0000b380ff2477ac */ /* 0x000e620008000800 */
[----:B------:R-:W1:Y:S01]  /*1dc0*/  LDCU UR35, c[0x0][0x590] ;  /* 0x0000b200ff2377ac */ /* 0x000e620008000800 */
[----:B------:R-:W1:Y:S02]  /*1dd0*/  LDCU UR34, c[0x0][0x594] ;  /* 0x0000b280ff2277ac */ /* 0x000e640008000800 */
[----:B-1----:R-:W-:Y:S01]  /*1de0*/  IMAD R2, R7, UR8, R2 ;  /* 0x0000000807027c24 */ /* 0x002fe2000f8e0202 */
[----:B------:R-:W1:Y:S01]  /*1df0*/  LDCU UR31, c[0x0][0x598] ;  /* 0x0000b300ff1f77ac */ /* 0x000e620008000800 */
[----:B------:R-:W-:Y:S01]  /*1e00*/  IMAD R5, R6, UR9, R3 ;  /* 0x0000000906057c24 */ /* 0x000fe2000f8e0203 */
[----:B------:R-:W1:Y:S01]  /*1e10*/  LDCU UR23, c[0x0][0x5ac] ;  /* 0x0000b580ff1777ac */ /* 0x000e620008000800 */
[----:B--2---:R-:W-:Y:S01]  /*1e20*/  IMAD R4, R17, UR5, R4 ;  /* 0x0000000511047c24 */ /* 0x004fe2000f8e0204 */
[----:B------:R-:W2:Y:S01]  /*1e30*/  LDCU UR22, c[0x0][0x5b0] ;  /* 0x0000b600ff1677ac */ /* 0x000ea20008000800 */
[----:B------:R-:W1:Y:S01]  /*1e40*/  LDCU UR15, c[0x0][0x5cc] ;  /* 0x0000b980ff0f77ac */ /* 0x000e620008000800 */
[----:B------:R-:W1:Y:S01]  /*1e50*/  LDCU UR4, c[0x0][0x5ec] ;  /* 0x0000bd80ff0477ac */ /* 0x000e620008000800 */
[----:B------:R-:W1:Y:S01]  /*1e60*/  LDCU.64 UR20, c[0x0][0x5a0] ;  /* 0x0000b400ff1477ac */ /* 0x000e620008000a00 */
[----:B------:R-:W1:Y:S01]  /*1e70*/  LDCU.64 UR18, c[0x0][0x5d0] ;  /* 0x0000ba00ff1277ac */ /* 0x000e620008000a00 */
[----:B------:R-:W1:Y:S01]  /*1e80*/  LDCU.64 UR6, c[0x0][0x5f0] ;  /* 0x0000be00ff0677ac */ /* 0x000e620008000a00 */
[----:B------:R-:W-:Y:S01]  /*1e90*/  UIADD3 UR10, UPT, UPT, UR26, 0x40, URZ ;  /* 0x000000401a0a7890 */ /* 0x000fe2000fffe0ff */
[----:B------:R-:W-:Y:S01]  /*1ea0*/  UMOV UR38, URZ ;  /* 0x000000ff00267c82 */ /* 0x000fe20008000000 */
[----:B----4-:R-:W-:-:S10]  /*1eb0*/  UMOV UR64, UR56 ;  /* 0x0000003800407c82 */ /* 0x010fd40008000000 */
.L_x_29:
[----:B------:R-:W-:Y:S01]  /*1ec0*/  @!P6 MOV R12, 0x3000 ;  /* 0x00003000000ce802 */ /* 0x000fe20000000f00 */
[----:B------:R-:W-:Y:S01]  /*1ed0*/  ULEA UR45, UR64, UR53, 0x3 ;  /* 0x00000035402d7291 */ /* 0x000fe2000f8e18ff */
[----:B--23--:R-:W-:Y:S11]  /*1ee0*/  @P2 BRA `(.L_x_24) ;  /* 0x00000000000c2947 */ /* 0x00cff60003800000 */
[----:B------:R-:W-:Y:S04]  /*1ef0*/  SHF.L.U32 R14, R10, 0x1f, RZ ;  /* 0x0000001f0a0e7819 */ /* 0x000fe800000006ff */
[----:B------:R-:W3:Y:S02]  /*1f00*/  SYNCS.PHASECHK.TRANS64.TRYWAIT P0, [UR45+0x88], R14 ;  /* 0x0000880eff0075a7 */ /* 0x000ee4000800112d */
[----:B---3--:R-:W-:Y:S05]  /*1f10*/  @!P0 BRA `(.L_x_25) ;  /* 0x00000078006c8947 */ /* 0x008fea0003800000 */
.L_x_24:
[----:B------:R4:W-:Y:S01]  /*1f20*/  @!P6 SYNCS.ARRIVE.TRANS64 RZ, [UR45], R12 ;  /* 0x0000000cffffe9a7 */ /* 0x0009e2000800002d */
[----:B------:R-:W-:Y:S04]  /*1f30*/  ULOP3.LUT UR5, UR55, 0x2, URZ, 0xfc, !UPT ;  /* 0x0000000237057892 */ /* 0x000fe8000f8efcff */
[----:B------:R-:W-:Y:S09]  /*1f40*/  UISETP.NE.AND UP0, UPT, UR5, 0x2, UPT ;  /* 0x000000020500788c */ /* 0x000ff2000bf05270 */
[----:B------:R-:W-:Y:S05]  /*1f50*/  BRA.U UP0, `(.L_x_26) ;  /* 0x0000000100047547 */ /* 0x000fea000b800000 */
[----:B-12---:R-:W-:Y:S05]  /*1f60*/  BPT.TRAP 0x1 ;  /* 0x000000040000795c */ /* 0x006fea0000300000 */
.L_x_26:
[----:B------:R-:W-:Y:S04]  /*1f70*/  BSSY.RECONVERGENT B0, `(.L_x_27) ;  /* 0x0000003000007945 */ /* 0x000fe80003800200 */
[----:B------:R-:W-:Y:S05]  /*1f80*/  @P5 BRA `(.L_x_28) ;  /* 0x0000000000045947 */ /* 0x000fea0003800000 */
[----:B-12---:R-:W-:Y:S05]  /*1f90*/  BPT.TRAP 0x1 ;  /* 0x000000040000795c */ /* 0x006fea0000300000 */
.L_x_28:
[----:B-12---:R-:W-:Y:S05]  /*1fa0*/  BSYNC.RECONVERGENT B0 ;  /* 0x0000000000007941 */ /* 0x006fea0003800200 */
.L_x_27:
[----:B------:R-:W-:Y:S01]  /*1fb0*/  UIADD3 UR56, UPT, UPT, UR64, 0x1, URZ ;  /* 0x0000000140387890 */ /* 0x000fe2000fffe0ff */
[----:B---3--:R-:W-:Y:S01]  /*1fc0*/  IMAD.MOV.U32 R3, RZ, RZ, 0x3 ;  /* 0x00000003ff037424 */ /* 0x008fe200078e00ff */
[----:B------:R-:W-:Y:S02]  /*1fd0*/  USHF.L.U32 UR47, UR38, 0x5, URZ ;  /* 0x00000005262f7899 */ /* 0x000fe400080006ff */
[----:B------:R-:W-:Y:S02]  /*1fe0*/  UISETP.NE.AND UP0, UPT, UR56, 0x11, UPT ;  /* 0x000000113800788c */ /* 0x000fe4000bf05270 */
[----:B------:R-:W-:Y:S02]  /*1ff0*/  ULOP3.LUT UR5, UR47, UR32, URZ, 0xfc, !UPT ;  /* 0x000000202f057292 */ /* 0x000fe4000f8efcff */
[----:B------:R-:W-:Y:S02]  /*2000*/  USEL UR9, URZ, 0x1, UP0 ;  /* 0x00000001ff097887 */ /* 0x000fe40008000000 */
[----:B------:R-:W-:Y:S01]  /*2010*/  USEL UR56, UR56, URZ, UP0 ;  /* 0x000000ff38387287 */ /* 0x000fe20008000000 */
[----:B------:R-:W-:Y:S03]  /*2020*/  ELECT P0, URZ, PT ;  /* 0x0000000000ff782f */ /* 0x000fe60003800000 */
[----:B------:R-:W-:Y:S01]  /*2030*/  ULEA UR8, UR56, UR53, 0x3 ;  /* 0x0000003538087291 */ /* 0x000fe2000f8e18ff */
[----:B------:R-:W-:Y:S01]  /*2040*/  LOP3.LUT R10, R10, UR9, RZ, 0x3c, !PT ;  /* 0x000000090a0a7c12 */ /* 0x000fe2000f8e3cff */
[----:B------:R-:W-:Y:S02]  /*2050*/  UIMAD.WIDE.U32 UR16, UR5, UR34, URZ ;  /* 0x00000022051072a5 */ /* 0x000fe4000f8e00ff */
[----:B------:R-:W-:Y:S01]  /*2060*/  UISETP.NE.AND UP2, UPT, UR35, 0x1, UPT ;  /* 0x000000012300788c */ /* 0x000fe2000bf45270 */
[----:B------:R-:W-:Y:S01]  /*2070*/  SHF.L.U32 R14, R10, 0x1f, RZ ;  /* 0x0000001f0a0e7819 */ /* 0x000fe200000006ff */
[----:B------:R-:W-:Y:S02]  /*2080*/  USHF.R.U32.HI UR16, URZ, UR31, UR17 ;  /* 0x0000001fff107299 */ /* 0x000fe40008011611 */
[----:B------:R-:W-:Y:S01]  /*2090*/  UISETP.NE.AND UP3, UPT, UR36, 0x1, UPT ;  /* 0x000000012400788c */ /* 0x000fe2000bf65270 */
[----:B------:R1:W2:Y:S01]  /*20a0*/  SYNCS.PHASECHK.TRANS64.TRYWAIT P2, [UR8+0x88], R14 ;  /* 0x0000880eff0075a7 */ /* 0x0002a20008041108 */
[----:B------:R-:W-:Y:S01]  /*20b0*/  USEL UR16, UR5, UR16, !UP2 ;  /* 0x0000001005107287 */ /* 0x000fe2000d000000 */
[----:B------:R-:W-:Y:S01]  /*20c0*/  @P0 IMAD.U32 R19, R5, 0x20, R2 ;  /* 0x0000002005130824 */ /* 0x000fe200078e0002 */
[----:B------:R-:W-:Y:S01]  /*20d0*/  UISETP.NE.AND UP2, UPT, UR37, 0x1, UPT ;  /* 0x000000012500788c */ /* 0x000fe2000bf45270 */
[----:B------:R-:W-:Y:S01]  /*20e0*/  @P0 R2UR UR12, R3 ;  /* 0x00000000030c02ca */ /* 0x000fe200000e0000 */
[----:B------:R-:W-:Y:S01]  /*20f0*/  UIMAD.WIDE.U32 UR40, UR16, UR20, URZ ;  /* 0x00000014102872a5 */ /* 0x000fe2000f8e00ff */
[----:B------:R-:W-:Y:S01]  /*2100*/  @P0 IMAD.U32 R19, R4, 0x400, R19 ;  /* 0x0000040004130824 */ /* 0x000fe200078e0013 */
[----:B------:R-:W-:Y:S02]  /*2110*/  UIADD3 UR33, UPT, UPT, -UR16, URZ, URZ ;  /* 0x000000ff10217290 */ /* 0x000fe4000fffe1ff */
[----:B------:R-:W-:Y:S02]  /*2120*/  USHF.R.U32.HI UR17, URZ, UR21, UR41 ;  /* 0x00000015ff117299 */ /* 0x000fe40008011629 */
[----:B------:R-:W-:Y:S01]  /*2130*/  USHF.L.U32 UR11, UR64, 0xc, URZ ;  /* 0x0000000c400b7899 */ /* 0x000fe200080006ff */
[----:B------:R-:W-:Y:S01]  /*2140*/  @P0 R2UR UR13, R19 ;  /* 0x00000000130d02ca */ /* 0x000fe200000e0000 */
[----:B------:R-:W-:Y:S02]  /*2150*/  USEL UR17, UR16, UR17, !UP3 ;  /* 0x0000001110117287 */ /* 0x000fe4000d800000 */
[----:B------:R-:W-:Y:S02]  /*2160*/  UIADD3 UR48, UP1, UPT, UR62, 0x80, URZ ;  /* 0x000000803e307890 */ /* 0x000fe4000ff3e0ff */
[----:B------:R-:W-:Y:S01]  /*2170*/  UIMAD.WIDE.U32 UR40, UR17, UR23, URZ ;  /* 0x00000017112872a5 */ /* 0x000fe2000f8e00ff */
[----:B------:R-:W-:Y:S01]  /*2180*/  IMAD.U32 R3, RZ, RZ, UR12 ;  /* 0x0000000cff037e24 */ /* 0x000fe2000f8e00ff */
[----:B------:R-:W-:Y:S02]  /*2190*/  UIADD3 UR39, UPT, UPT, -UR17, URZ, URZ ;  /* 0x000000ff11277290 */ /* 0x000fe4000fffe1ff */
[----:B------:R-:W-:Y:S02]  /*21a0*/  USHF.R.U32.HI UR30, URZ, UR22, UR41 ;  /* 0x00000016ff1e7299 */ /* 0x000fe40008011629 */
[----:B------:R-:W-:Y:S02]  /*21b0*/  UIMAD UR5, UR35, UR33, UR5 ;  /* 0x00000021230572a4 */ /* 0x000fe4000f8e0205 */
[----:B------:R-:W-:Y:S01]  /*21c0*/  USEL UR30, UR17, UR30, !UP2 ;  /* 0x0000001e111e7287 */ /* 0x000fe2000d000000 */
[----:B----4-:R-:W-:Y:S01]  /*21d0*/  IMAD.U32 R12, RZ, RZ, UR13 ;  /* 0x0000000dff0c7e24 */ /* 0x010fe2000f8e00ff */
[----:B------:R-:W-:Y:S02]  /*21e0*/  ULOP3.LUT UR8, UR11, UR52, URZ, 0xfc, !UPT ;  /* 0x000000340b087292 */ /* 0x000fe4000f8efcff */
[----:B------:R-:W-:Y:S02]  /*21f0*/  UIADD3.X UR49, UPT, UPT, URZ, UR63, URZ, UP1, !UPT ;  /* 0x0000003fff317290 */ /* 0x000fe40008ffe4ff */
[----:B------:R-:W-:Y:S01]  /*2200*/  UIADD3 UR44, UPT, UPT, UR53, 0x4400, UR11 ;  /* 0x00004400352c7890 */ /* 0x000fe2000fffe00b */
[----:B------:R-:W-:Y:S01]  /*2210*/  @P0 PRMT R3, R12, 0x5410, R3 ;  /* 0x000054100c030816 */ /* 0x000fe20000000003 */
[----:B------:R-:W-:Y:S02]  /*2220*/  UIADD3 UR33, UPT, UPT, -UR30, URZ, URZ ;  /* 0x000000ff1e217290 */ /* 0x000fe4000fffe1ff */
[----:B------:R-:W-:Y:S01]  /*2230*/  UIMAD UR16, UR36, UR39, UR16 ;  /* 0x00000027241072a4 */ /* 0x000fe2000f8e0210 */
[----:B------:R-:W-:Y:S01]  /*2240*/  @P0 R2UR UR61, R3 ;  /* 0x00000000033d02ca */ /* 0x000fe200000e0000 */
[----:B------:R-:W-:Y:S02]  /*2250*/  UIADD3 UR42, UP0, UPT, UR62, 0x180, URZ ;  /* 0x000001803e2a7890 */ /* 0x000fe4000ff1e0ff */
[----:B------:R-:W-:Y:S02]  /*2260*/  ULEA UR8, UR8, UR53, 0x1 ;  /* 0x0000003508087291 */ /* 0x000fe4000f8e08ff */
[----:B------:R-:W-:Y:S02]  /*2270*/  UIMAD UR17, UR37, UR33, UR17 ;  /* 0x00000021251172a4 */ /* 0x000fe4000f8e0211 */
[----:B------:R-:W-:Y:S02]  /*2280*/  UIMAD UR27, UR5, UR15, UR4 ;  /* 0x0000000f051b72a4 */ /* 0x000fe4000f8e0204 */
[----:B------:R-:W-:Y:S01]  /*2290*/  UIMAD UR28, UR16, UR18, UR6 ;  /* 0x00000012101c72a4 */ /* 0x000fe2000f8e0206 */
[----:B------:R-:W-:Y:S01]  /*22a0*/  UMOV UR50, 0x0 ;  /* 0x0000000000327882 */ /* 0x000fe20000000000 */
[----:B------:R-:W-:Y:S01]  /*22b0*/  UMOV UR51, 0x10000000 ;  /* 0x1000000000337882 */ /* 0x000fe20000000000 */
[----:B------:R-:W-:Y:S01]  /*22c0*/  UIADD3.X UR43, UPT, UPT, URZ, UR63, URZ, UP0, !UPT ;  /* 0x0000003fff2b7290 */ /* 0x000fe200087fe4ff */
[----:B------:R1:W-:Y:S01]  /*22d0*/  UTMALDG.2D [UR44], [UR48], desc[UR50] ;  /* 0x0000322c300075b4 */ /* 0x0003e20008009000 */
[----:B------:R-:W-:Y:S02]  /*22e0*/  UIADD3 UR24, UPT, UPT, UR8, 0x15400, URZ ;  /* 0x0001540008187890 */ /* 0x000fe4000fffe0ff */
[----:B------:R-:W-:Y:S01]  /*22f0*/  UIMAD UR29, UR17, UR19, UR7 ;  /* 0x00000013111d72a4 */ /* 0x000fe2000f8e0207 */
[----:B------:R-:W-:Y:S01]  /*2300*/  UMOV UR25, UR45 ;  /* 0x0000002d00197c82 */ /* 0x000fe20008000000 */
[----:B------:R-:W-:Y:S01]  /*2310*/  UIADD3 UR8, UPT, UPT, UR8, 0x16400, URZ ;  /* 0x0001640008087890 */ /* 0x000fe2000fffe0ff */
[----:B------:R-:W-:Y:S01]  /*2320*/  UMOV UR9, UR45 ;  /* 0x0000002d00097c82 */ /* 0x000fe20008000000 */
[----:B------:R-:W-:Y:S01]  /*2330*/  UMOV UR11, UR27 ;  /* 0x0000001b000b7c82 */ /* 0x000fe20008000000 */
[----:B------:R-:W-:Y:S01]  /*2340*/  UMOV UR12, UR28 ;  /* 0x0000001c000c7c82 */ /* 0x000fe20008000000 */
[----:B------:R-:W-:Y:S03]  /*2350*/  UMOV UR14, UR30 ;  /* 0x0000001e000e7c82 */ /* 0x000fe60008000000 */
[----:B------:R1:W-:Y:S01]  /*2360*/  UTMALDG.5D.IM2COL.MULTICAST [UR24], [UR42], UR61 ;  /* 0x000000182a0073b4 */ /* 0x0003e2000806083d */
[----:B------:R-:W-:Y:S01]  /*2370*/  UMOV UR13, UR29 ;  /* 0x0000001d000d7c82 */ /* 0x000fe20008000000 */
[----:B------:R-:W-:Y:S01]  /*2380*/  UIADD3 UR38, UPT, UPT, UR38, 0x1, URZ ;  /* 0x0000000126267890 */ /* 0x000fe2000fffe0ff */
[----:B------:R-:W-:Y:S01]  /*2390*/  UMOV UR33, UR54 ;  /* 0x0000003600217c82 */ /* 0x000fe20008000000 */
[----:B------:R-:W-:Y:S02]  /*23a0*/  UMOV UR64, UR56 ;  /* 0x0000003800407c82 */ /* 0x000fe40008000000 */
[----:B------:R-:W-:Y:S01]  /*23b0*/  UISETP.NE.AND UP0, UPT, UR38, UR54, UPT ;  /* 0x000000362600728c */ /* 0x000fe2000bf05270 */
[----:B------:R1:W-:Y:S08]  /*23c0*/  UTMALDG.5D.IM2COL.MULTICAST [UR8], [UR42], UR61 ;  /* 0x000000082a0073b4 */ /* 0x0003f0000806083d */
[----:B-1----:R-:W-:Y:S05]  /*23d0*/  BRA.U UP0, `(.L_x_29) ;  /* 0xfffffff900b87547 */ /* 0x002fea000b83ffff */
.L_x_23:
[----:B------:R-:W-:Y:S01]  /*23e0*/  ULEA UR4, UR56, UR53, 0x3 ;  /* 0x0000003538047291 */ /* 0x000fe2000f8e18ff */
[----:B------:R-:W-:Y:S01]  /*23f0*/  SHF.L.U32 R2, R10, 0x1f, RZ ;  /* 0x0000001f0a027819 */ /* 0x000fe200000006ff */
[----:B------:R-:W-:Y:S01]  /*2400*/  @!P4 SYNCS.ARRIVE.TRANS64.A1T0 RZ, [UR53+0x158], RZ ;  /* 0x000158ffffffc9a7 */ /* 0x000fe20008100035 */
[----:B------:R-:W-:-:S06]  /*2410*/  UISETP.GT.AND UP0, UPT, UR60, UR59, UPT ;  /* 0x0000003b3c00728c */ /* 0x000fcc000bf04270 */
[----:B------:R1:W4:Y:S03]  /*2420*/  SYNCS.PHASECHK.TRANS64.TRYWAIT P1, [UR4+0x88], R2 ;  /* 0x00008802ff0075a7 */ /* 0x0003260008021104 */
[----:B------:R-:W-:Y:S05]  /*2430*/  BRA.U !UP0, `(.L_x_30) ;  /* 0x0000000508a47547 */ /* 0x000fea000b800000 */
[----:B-1----:R-:W1:Y:S01]  /*2440*/  LDC.64 R2, c[0x0][0x5f8] ;  /* 0x00017e00ff027b82 */ /* 0x002e620000000a00 */
[----:B------:R-:W2:Y:S01]  /*2450*/  LDCU UR5, c[0x0][0x5c8] ;  /* 0x0000b900ff0577ac */ /* 0x000ea20008000800 */
[----:B------:R-:W1:Y:S06]  /*2460*/  LDCU.64 UR8, c[0x0][0x5c0] ;  /* 0x0000b800ff0877ac */ /* 0x000e6c0008000a00 */
[----:B------:R-:W2:Y:S01]  /*2470*/  LDC R4, c[0x0][0x600] ;  /* 0x00018000ff047b82 */ /* 0x000ea20000000800 */
[----:B------:R-:W1:Y:S01]  /*2480*/  LDCU UR39, c[0x0][0x5a8] ;  /* 0x0000b500ff2777ac */ /* 0x000e620008000800 */
        /* <DEDUP_REMOVED lines=14> */
[----:B------:R-:W-:-:S02]  /*2570*/  UIADD3 UR24, UPT, UPT, UR57, UR33, URZ ;  /* 0x0000002139187290 */ /* 0x000fc4000fffe0ff */
[----:B------:R-:W-:Y:S01]  /*2580*/  UIADD3 UR10, UPT, UPT, UR26, 0x40, URZ ;  /* 0x000000401a0a7890 */ /* 0x000fe2000fffe0ff */
[----:B------:R-:W-:-:S11]  /*2590*/  UMOV UR61, UR56 ;  /* 0x00000038003d7c82 */ /* 0x000fd60008000000 */
.L_x_36:
[----:B------:R-:W-:Y:S01]  /*25a0*/  @!P6 MOV R5, 0x3000 ;  /* 0x000030000005e802 */ /* 0x000fe20000000f00 */
[----:B------:R-:W-:Y:S01]  /*25b0*/  ULEA UR49, UR61, UR53, 0x3 ;  /* 0x000000353d317291 */ /* 0x000fe2000f8e18ff */
[----:B--2-4-:R-:W-:Y:S11]  /*25c0*/  @P1 BRA `(.L_x_31) ;  /* 0x00000000000c1947 */ /* 0x014ff60003800000 */
[----:B------:R-:W-:Y:S04]  /*25d0*/  SHF.L.U32 R7, R10, 0x1f, RZ ;  /* 0x0000001f0a077819 */ /* 0x000fe800000006ff */
[----:B------:R-:W4:Y:S02]  /*25e0*/  SYNCS.PHASECHK.TRANS64.TRYWAIT P0, [UR49+0x88], R7 ;  /* 0x00008807ff0075a7 */ /* 0x000f240008001131 */
[----:B----4-:R-:W-:Y:S05]  /*25f0*/  @!P0 BRA `(.L_x_32) ;  /* 0x0000007000cc8947 */ /* 0x010fea0003800000 */
.L_x_31:
[----:B------:R1:W-:Y:S01]  /*2600*/  @!P6 SYNCS.ARRIVE.TRANS64 RZ, [UR49], R5 ;  /* 0x00000005ffffe9a7 */ /* 0x0003e20008000031 */
[----:B------:R-:W-:Y:S04]  /*2610*/  ULOP3.LUT UR5, UR55, 0x2, URZ, 0xfc, !UPT ;  /* 0x0000000237057892 */ /* 0x000fe8000f8efcff */
[----:B------:R-:W-:Y:S09]  /*2620*/  UISETP.NE.AND UP0, UPT, UR5, 0x2, UPT ;  /* 0x000000020500788c */ /* 0x000ff2000bf05270 */
[----:B------:R-:W-:Y:S05]  /*2630*/  BRA.U UP0, `(.L_x_33) ;  /* 0x0000000100047547 */ /* 0x000fea000b800000 */
[----:B-12---:R-:W-:Y:S05]  /*2640*/  BPT.TRAP 0x1 ;  /* 0x000000040000795c */ /* 0x006fea0000300000 */
.L_x_33:
[----:B------:R-:W-:Y:S04]  /*2650*/  BSSY.RECONVERGENT B0, `(.L_x_34) ;  /* 0x0000003000007945 */ /* 0x000fe80003800200 */
[----:B------:R-:W-:Y:S05]  /*2660*/  @P5 BRA `(.L_x_35) ;  /* 0x0000000000045947 */ /* 0x000fea0003800000 */
[----:B-12---:R-:W-:Y:S05]  /*2670*/  BPT.TRAP 0x1 ;  /* 0x000000040000795c */ /* 0x006fea0000300000 */
.L_x_35:
[----:B-12---:R-:W-:Y:S05]  /*2680*/  BSYNC.RECONVERGENT B0 ;  /* 0x0000000000007941 */ /* 0x006fea0003800200 */
.L_x_34:
[----:B------:R-:W-:Y:S01]  /*2690*/  UIADD3 UR56, UPT, UPT, UR61, 0x1, URZ ;  /* 0x000000013d387890 */ /* 0x000fe2000fffe0ff */
[----:B----4-:R-:W-:Y:S01]  /*26a0*/  IMAD.MOV.U32 R4, RZ, RZ, 0x3 ;  /* 0x00000003ff047424 */ /* 0x010fe200078e00ff */
        /* <DEDUP_REMOVED lines=32> */
[----:B------:R-:W-:Y:S01]  /*28b0*/  IMAD.U32 R5, RZ, RZ, UR11 ;  /* 0x0000000bff057e24 */ /* 0x000fe2000f8e00ff */
        /* <DEDUP_REMOVED lines=14> */
[----:B------:R-:W-:Y:S01]  /*29a0*/  UMOV UR50, UR46 ;  /* 0x0000002e00327c82 */ /* 0x000fe20008000000 */
[----:B------:R-:W-:Y:S01]  /*29b0*/  UIADD3.X UR45, UPT, UPT, URZ, UR63, URZ, UP0, !UPT ;  /* 0x0000003fff2d7290 */ /* 0x000fe200087fe4ff */
[----:B------:R1:W-:Y:S01]  /*29c0*/  UTMALDG.2D [UR48], [UR64], desc[UR66] ;  /* 0x00004230400075b4 */ /* 0x0003e20008009000 */
[----:B------:R-:W-:Y:S02]  /*29d0*/  UIADD3 UR16, UPT, UPT, UR8, 0x15400, URZ ;  /* 0x0001540008107890 */ /* 0x000fe4000fffe0ff */
[----:B------:R-:W-:Y:S01]  /*29e0*/  UIMAD UR21, UR25, UR29, UR7 ;  /* 0x0000001d191572a4 */ /* 0x000fe2000f8e0207 */
[----:B------:R-:W-:Y:S01]  /*29f0*/  UMOV UR17, UR49 ;  /* 0x0000003100117c82 */ /* 0x000fe20008000000 */
[----:B------:R-:W-:Y:S01]  /*2a00*/  UMOV UR18, UR26 ;  /* 0x0000001a00127c82 */ /* 0x000fe20008000000 */
[----:B------:R-:W-:Y:S01]  /*2a10*/  UIADD3 UR8, UPT, UPT, UR8, 0x16400, URZ ;  /* 0x0001640008087890 */ /* 0x000fe2000fffe0ff */
[----:B------:R-:W-:Y:S01]  /*2a20*/  UMOV UR9, UR49 ;  /* 0x0000003100097c82 */ /* 0x000fe20008000000 */
[----:B------:R-:W-:Y:S01]  /*2a30*/  UMOV UR11, UR19 ;  /* 0x00000013000b7c82 */ /* 0x000fe20008000000 */
[----:B------:R-:W-:Y:S03]  /*2a40*/  UMOV UR12, UR20 ;  /* 0x00000014000c7c82 */ /* 0x000fe60008000000 */
[----:B------:R1:W-:Y:S01]  /*2a50*/  UTMALDG.5D.IM2COL.MULTICAST [UR16], [UR44], UR47 ;  /* 0x000000102c0073b4 */ /* 0x0003e2000806082f */
[----:B------:R-:W-:Y:S01]  /*2a60*/  UMOV UR14, UR22 ;  /* 0x00000016000e7c82 */ /* 0x000fe20008000000 */
[----:B------:R-:W-:Y:S01]  /*2a70*/  UMOV UR13, UR21 ;  /* 0x00000015000d7c82 */ /* 0x000fe20008000000 */
[----:B------:R-:W-:Y:S01]  /*2a80*/  UIADD3 UR33, UPT, UPT, UR33, 0x1, URZ ;  /* 0x0000000121217890 */ /* 0x000fe2000fffe0ff */
[----:B------:R-:W-:Y:S03]  /*2a90*/  UMOV UR61, UR56 ;  /* 0x00000038003d7c82 */ /* 0x000fe60008000000 */
[----:B------:R-:W-:Y:S01]  /*2aa0*/  UISETP.NE.AND UP0, UPT, UR33, UR24, UPT ;  /* 0x000000182100728c */ /* 0x000fe2000bf05270 */
[----:B------:R1:W-:Y:S08]  /*2ab0*/  UTMALDG.5D.IM2COL.MULTICAST [UR8], [UR44], UR47 ;  /* 0x000000082c0073b4 */ /* 0x0003f0000806082f */
[----:B-1----:R-:W-:Y:S05]  /*2ac0*/  BRA.U UP0, `(.L_x_36) ;  /* 0xfffffff900b47547 */ /* 0x002fea000b83ffff */
.L_x_30:
[----:B------:R-:W-:Y:S01]  /*2ad0*/  SHF.L.U32 R3, R8, 0x1f, RZ ;  /* 0x0000001f08037819 */ /* 0x000fe200000006ff */
[----:B------:R-:W-:-:S03]  /*2ae0*/  NOP ;  /* 0x0000000000007918 */ /* 0x000fc60000000000 */
[----:B------:R-:W3:Y:S02]  /*2af0*/  SYNCS.PHASECHK.TRANS64.TRYWAIT P0, [UR53+0x160], R3 ;  /* 0x00016003ff0075a7 */ /* 0x000ee40008001135 */
[----:B---3--:R-:W-:Y:S05]  /*2b00*/  @!P0 BRA `(.L_x_37) ;  /* 0x0000006c00a08947 */ /* 0x008fea0003800000 */
.L_x_147:
[----:B------:R-:W3:Y:S01]  /*2b10*/  LDS.128 R4, [UR53+0x1a0] ;  /* 0x0001a035ff047984 */ /* 0x000ee20008000c00 */
[----:B------:R-:W-:Y:S01]  /*2b20*/  UIADD3 UR4, UPT, UPT, UR53, 0x168, URZ ;  /* 0x0000016835047890 */ /* 0x000fe2000fffe0ff */
[----:B--2-4-:R-:W-:Y:S01]  /*2b30*/  ISETP.GE.AND P1, PT, R26, 0x1, PT ;  /* 0x000000011a00780c */ /* 0x014fe20003f26270 */
[----:B------:R-:W-:Y:S01]  /*2b40*/  @!PT LDS RZ, [RZ] ;  /* 0x00000000fffff984 */ /* 0x000fe20000000800 */
[----:B------:R-:W-:Y:S01]  /*2b50*/  @!PT LDS RZ, [RZ] ;  /* 0x00000000fffff984 */ /* 0x000fe20000000800 */
[----:B------:R-:W-:Y:S01]  /*2b60*/  @!PT LDS RZ, [RZ] ;  /* 0x00000000fffff984 */ /* 0x000fe20000000800 */
[----:B------:R-:W-:Y:S01]  /*2b70*/  @!PT LDS RZ, [RZ] ;  /* 0x00000000fffff984 */ /* 0x000fe20000000800 */
[----:B------:R2:W-:Y:S06]  /*2b80*/  MEMBAR.ALL.CTA ;  /* 0x0000000000007992 */ /* 0x0005ec0000008000 */
[----:B--2---:R-:W2:Y:S01]  /*2b90*/  FENCE.VIEW.ASYNC.S ;  /* 0x00000000000073c6 */ /* 0x004ea20000000000 */
[----:B------:R-:W-:-:S09]  /*2ba0*/  UPRMT UR4, URZ, 0x654, UR4 ;  /* 0x00000654ff047896 */ /* 0x000fd20008000004 */
[----:B--2---:R-:W-:Y:S01]  /*2bb0*/  SYNCS.ARRIVE.TRANS64.RED.A1T0 RZ, [UR4], RZ ;  /* 0x000000ffffff79a7 */ /* 0x004fe20008100404 */
[----:B---3--:R-:W-:-:S13]  /*2bc0*/  LOP3.LUT P0, RZ, R6, 0x1, RZ, 0xc0, !PT ;  /* 0x0000000106ff7812 */ /* 0x008fda000780c0ff */
[----:B------:R-:W-:Y:S02]  /*2bd0*/  @P0 MOV R13, R4 ;  /* 0x00000004000d0202 */ /* 0x000fe40000000f00 */
[----:B------:R-:W-:Y:S01]  /*2be0*/  @P0 LOP3.LUT R11, R5, 0xffff, RZ, 0xc0, !PT ;  /* 0x0000ffff050b0812 */ /* 0x000fe200078ec0ff */
[----:B------:R-:W-:Y:S06]  /*2bf0*/  @!P1 BRA `(.L_x_38) ;  /* 0x0000000000b89947 */ /* 0x000fec0003800000 */
[----:B------:R-:W2:Y:S01]  /*2c00*/  LDC.64 R4, c[0x0][0xc18] ;  /* 0x00030600ff047b82 */ /* 0x000ea20000000a00 */
[----:B------:R-:W-:-:S07]  /*2c10*/  ISETP.NE.AND P3, PT, R26, 0x1, PT ;  /* 0x000000011a00780c */ /* 0x000fce0003f65270 */
[----:B------:R-:W3:Y:S08]  /*2c20*/  LDC.64 R6, c[0x0][0xc10] ;  /* 0x00030400ff067b82 */ /* 0x000ef00000000a00 */
[----:B------:R-:W4:Y:S08]  /*2c30*/  LDC R12, c[0x0][0xc20] ;  /* 0x00030800ff0c7b82 */ /* 0x000f300000000800 */
[----:B------:R-:W4:Y:S01]  /*2c40*/  LDC R14, c[0x0][0xc0c] ;  /* 0x00030300ff0e7b82 */ /* 0x000f220000000800 */
[----:B--2---:R-:W-:Y:S01]  /*2c50*/  IMAD.HI.U32 R17, R0, R5, RZ ;  /* 0x0000000500117227 */ /* 0x004fe200078e00ff */
[----:B------:R-:W-:-:S03]  /*2c60*/  ISETP.NE.AND P1, PT, R4, 0x1, PT ;  /* 0x000000010400780c */ /* 0x000fc60003f25270 */
[----:B------:R-:W-:-:S03]  /*2c70*/  IMAD.HI.U32 R5, R11, R5, RZ ;  /* 0x000000050b057227 */ /* 0x000fc600078e00ff */
[----:B-1----:R-:W1:Y:S01]  /*2c80*/  LDC.64 R2, c[0x0][0xc28] ;  /* 0x00030a00ff027b82 */ /* 0x002e620000000a00 */
[----:B---3--:R-:W-:-:S04]  /*2c90*/  IMAD.HI.U32 R16, R9, R6, RZ ;  /* 0x0000000609107227 */ /* 0x008fc800078e00ff */
[----:B------:R-:W-:Y:S01]  /*2ca0*/  IMAD.HI.U32 R18, R13, R6, RZ ;  /* 0x000000060d127227 */ /* 0x000fe200078e00ff */
[----:B------:R-:W-:Y:S02]  /*2cb0*/  SHF.R.U32.HI R16, RZ, R7, R16 ;  /* 0x00000007ff107219 */ /* 0x000fe40000011610 */
[-C--:B----4-:R-:W-:Y:S02]  /*2cc0*/  SHF.R.U32.HI R17, RZ, R12.reuse, R17 ;  /* 0x0000000cff117219 */ /* 0x090fe40000011611 */
[----:B------:R-:W-:Y:S02]  /*2cd0*/  SHF.R.U32.HI R12, RZ, R12, R5 ;  /* 0x0000000cff0c7219 */ /* 0x000fe40000011605 */
[----:B------:R-:W-:Y:S02]  /*2ce0*/  SEL R17, R0, R17, !P1 ;  /* 0x0000001100117207 */ /* 0x000fe40004800000 */
[----:B------:R-:W-:Y:S02]  /*2cf0*/  SHF.R.U32.HI R18, RZ, R7, R18 ;  /* 0x00000007ff127219 */ /* 0x000fe40000011612 */
[----:B------:R-:W-:-:S02]  /*2d00*/  ISETP.NE.AND P2, PT, R14, 0x1, PT ;  /* 0x000000010e00780c */ /* 0x000fc40003f45270 */
[----:B------:R-:W-:Y:S02]  /*2d10*/  SEL R5, R11, R12, !P1 ;  /* 0x0000000c0b057207 */ /* 0x000fe40004800000 */
[----:B------:R-:W-:Y:S02]  /*2d20*/  SEL R19, R9, R16, !P2 ;  /* 0x0000001009137207 */ /* 0x000fe40005000000 */
[----:B------:R-:W-:Y:S01]  /*2d30*/  SEL R7, R13, R18, !P2 ;  /* 0x000000120d077207 */ /* 0x000fe20005000000 */
[----:B-1----:R-:W-:-:S04]  /*2d40*/  IMAD.HI.U32 R16, R17, R2, RZ ;  /* 0x0000000211107227 */ /* 0x002fc800078e00ff */
[----:B------:R-:W-:Y:S01]  /*2d50*/  IMAD.HI.U32 R6, R19, R2, RZ ;  /* 0x0000000213067227 */ /* 0x000fe200078e00ff */
[----:B------:R-:W-:-:S04]  /*2d60*/  @P3 SHF.R.U32.HI R17, RZ, R3, R16 ;  /* 0x00000003ff113219 */ /* 0x000fc80000011610 */
[----:B------:R-:W-:Y:S01]  /*2d70*/  @P3 SHF.R.U32.HI R19, RZ, R3, R6 ;  /* 0x00000003ff133219 */ /* 0x000fe20000011606 */
[----:B------:R-:W-:-:S04]  /*2d80*/  IMAD R17, R26, R17, RZ ;  /* 0x000000111a117224 */ /* 0x000fc800078e02ff */
[----:B------:R-:W-:Y:S01]  /*2d90*/  IMAD R6, R26, R19, RZ ;  /* 0x000000131a067224 */ /* 0x000fe200078e02ff */
[----:B------:R-:W-:-:S04]  /*2da0*/  ISETP.GE.AND P1, PT, R5, R17, PT ;  /* 0x000000110500720c */ /* 0x000fc80003f26270 */
[----:B------:R-:W-:Y:S01]  /*2db0*/  ISETP.GE.OR P1, PT, R7, R6, P1 ;  /* 0x000000060700720c */ /* 0x000fe20000f26670 */
[----:B------:R-:W-:-:S05]  /*2dc0*/  IMAD.HI.U32 R6, R5, R2, RZ ;  /* 0x0000000205067227 */ /* 0x000fca00078e00ff */
[----:B------:R-:W-:-:S04]  /*2dd0*/  SHF.R.U32.HI R6, RZ, R3, R6 ;  /* 0x00000003ff067219 */ /* 0x000fc80000011606 */
[----:B------:R-:W-:-:S03]  /*2de0*/  SEL R6, R5, R6, !P3 ;  /* 0x0000000605067207 */ /* 0x000fc60005800000 */
[----:B------:R-:W-:-:S04]  /*2df0*/  @!P1 IMAD.HI.U32 R12, R7, R2, RZ ;  /* 0x00000002070c9227 */ /* 0x000fc800078e00ff */
[----:B------:R-:W-:Y:S01]  /*2e00*/  IMAD.MOV R2, RZ, RZ, -R6 ;  /* 0x000000ffff027224 */ /* 0x000fe200078e0a06 */
[----:B------:R-:W-:-:S03]  /*2e10*/  @!P1 SHF.R.U32.HI R12, RZ, R3, R12 ;  /* 0x00000003ff0c9219 */ /* 0x000fc6000001160c */
[----:B------:R-:W-:Y:S01]  /*2e20*/  IMAD R2, R26, R2, R5 ;  /* 0x000000021a027224 */ /* 0x000fe200078e0205 */
[----:B------:R-:W-:Y:S02]  /*2e30*/  @!P1 SEL R3, R7, R12, !P3 ;  /* 0x0000000c07039207 */ /* 0x000fe40005800000 */
[----:B------:R-:W-:-:S03]  /*2e40*/  IADD3 R12, PT, PT, -R5, RZ, RZ ;  /* 0x000000ff050c7210 */ /* 0x000fc60007ffe1ff */
[--C-:B------:R-:W-:Y:S02]  /*2e50*/  @!P1 IMAD.IADD R6, R6, 0x1, -R3.reuse ;  /* 0x0000000106069824 */ /* 0x100fe400078e0a03 */
[----:B------:R-:W-:Y:S01]  /*2e60*/  @!P1 IMAD R3, R2, R19, R3 ;  /* 0x0000001302039224 */ /* 0x000fe200078e0203 */
[----:B------:R-:W-:Y:S01]  /*2e70*/  IADD3 R2, PT, PT, -R7, RZ, RZ ;  /* 0x000000ff07027210 */ /* 0x000fe20007ffe1ff */
[----:B------:R-:W-:Y:S02]  /*2e80*/  @!P1 IMAD R5, R26, R6, R7 ;  /* 0x000000061a059224 */ /* 0x000fe400078e0207 */
[----:B------:R-:W-:Y:S02]  /*2e90*/  IMAD R11, R4, R12, R11 ;  /* 0x0000000c040b7224 */ /* 0x000fe400078e020b */
[----:B------:R-:W-:Y:S02]  /*2ea0*/  @!P1 IMAD.MOV.U32 R7, RZ, RZ, R3 ;  /* 0x000000ffff079224 */ /* 0x000fe400078e0003 */
[----:B------:R-:W-:-:S02]  /*2eb0*/  IMAD R2, R14, R2, R13 ;  /* 0x000000020e027224 */ /* 0x000fc400078e020d */
[----:B------:R-:W-:Y:S02]  /*2ec0*/  IMAD R11, R5, R4, R11 ;  /* 0x00000004050b7224 */ /* 0x000fe400078e020b */
[----:B------:R-:W-:Y:S02]  /*2ed0*/  IMAD R13, R7, R14, R2 ;  /* 0x0000000e070d7224 */ /* 0x000fe400078e0202 */
.L_x_38:
[----:B------:R-:W2:Y:S02]  /*2ee0*/  LDCU UR4, c[0x0][0xc30] ;  /* 0x00018600ff0477ac */ /* 0x000ea40008000800 */
[----:B--2---:R-:W-:-:S09]  /*2ef0*/  UISETP.NE.AND UP0, UPT, UR4, 0x1, UPT ;  /* 0x000000010400788c */ /* 0x004fd2000bf05270 */
[----:B------:R-:W-:Y:S05]  /*2f00*/  BRA.U UP0, `(.L_x_39) ;  /* 0x0000000100407547 */ /* 0x000fea000b800000 */
[----:B------:R-:W2:Y:S08]  /*2f10*/  LDC.64 R4, c[0x0][0xc10] ;  /* 0x00030400ff047b82 */ /* 0x000eb00000000a00 */
[----:B-1----:R-:W1:Y:S08]  /*2f20*/  LDC.64 R2, c[0x0][0xc18] ;  /* 0x00030600ff027b82 */ /* 0x002e700000000a00 */
[----:B------:R-:W3:Y:S08]  /*2f30*/  LDC R6, c[0x0][0xc20] ;  /* 0x00030800ff067b82 */ /* 0x000ef00000000800 */
[----:B------:R-:W4:Y:S01]  /*2f40*/  LDC R12, c[0x0][0xc0c] ;  /* 0x00030300ff0c7b82 */ /* 0x000f220000000800 */
[----:B--2---:R-:W-:-:S05]  /*2f50*/  IMAD.HI.U32 R4, R13, R4, RZ ;  /* 0x000000040d047227 */ /* 0x004fca00078e00ff */
[----:B------:R-:W-:Y:S01]  /*2f60*/  SHF.R.U32.HI R4, RZ, R5, R4 ;  /* 0x00000005ff047219 */ /* 0x000fe20000011604 */
[----:B-1----:R-:W-:Y:S01]  /*2f70*/  IMAD.HI.U32 R3, R11, R3, RZ ;  /* 0x000000030b037227 */ /* 0x002fe200078e00ff */
[----:B------:R-:W-:-:S04]  /*2f80*/  ISETP.NE.AND P1, PT, R2, 0x1, PT ;  /* 0x000000010200780c */ /* 0x000fc80003f25270 */
[----:B---3--:R-:W-:-:S04]  /*2f90*/  SHF.R.U32.HI R6, RZ, R6, R3 ;  /* 0x00000006ff067219 */ /* 0x008fc80000011603 */
[----:B------:R-:W-:Y:S02]  /*2fa0*/  SEL R3, R11, R6, !P1 ;  /* 0x000000060b037207 */ /* 0x000fe40004800000 */
[----:B----4-:R-:W-:-:S04]  /*2fb0*/  ISETP.NE.AND P2, PT, R12, 0x1, PT ;  /* 0x000000010c00780c */ /* 0x010fc80003f45270 */
[----:B------:R-:W-:-:S05]  /*2fc0*/  SEL R4, R13, R4, !P2 ;  /* 0x000000040d047207 */ /* 0x000fca0005000000 */
[----:B------:R-:W-:Y:S02]  /*2fd0*/  IMAD.IADD R5, R3, 0x1, -R4 ;  /* 0x0000000103057824 */ /* 0x000fe400078e0a04 */
[----:B------:R-:W-:Y:S02]  /*2fe0*/  IMAD.IADD R3, R4, 0x1, -R3 ;  /* 0x0000000104037824 */ /* 0x000fe400078e0a03 */
[----:B------:R-:W-:Y:S02]  /*2ff0*/  IMAD R13, R5, R12, R13 ;  /* 0x0000000c050d7224 */ /* 0x000fe400078e020d */
[----:B------:R-:W-:-:S07]  /*3000*/  IMAD R11, R3, R2, R11 ;  /* 0x00000002030b7224 */ /* 0x000fce00078e020b */
.L_x_39:
[----:B------:R-:W-:Y:S01]  /*3010*/  PLOP3.LUT P4, PT, PT, PT, PT, 0x80, 0x8 ;  /* 0x000000000008781c */ /* 0x000fe20003f8f070 */
[----:B------:R-:W-:Y:S01]  /*3020*/  IMAD.IADD R19, R13, 0x1, R64 ;  /* 0x000000010d137824 */ /* 0x000fe200078e0240 */
[----:B------:R-:W-:Y:S01]  /*3030*/  LOP3.LUT R8, R8, 0x1, RZ, 0x3c, !PT ;  /* 0x0000000108087812 */ /* 0x000fe200078e3cff */
[----:B------:R-:W-:Y:S01]  /*3040*/  IMAD.IADD R16, R11, 0x1, R58 ;  /* 0x000000010b107824 */ /* 0x000fe200078e023a */
[----:B------:R-:W-:Y:S09]  /*3050*/  @P0 BRA `(.L_x_40) ;  /* 0xffffffe400cc0947 */ /* 0x000ff2000383ffff */
[----:B------:R-:W-:Y:S01]  /*3060*/  UIADD3 UR53, UPT, UPT, UR53, 0x88, URZ ;  /* 0x0000008835357890 */ /* 0x000fe2000fffe0ff */
[----:B-1----:R-:W-:-:S03]  /*3070*/  SHF.L.U32 R3, R10, 0x1f, RZ ;  /* 0x0000001f0a037819 */ /* 0x002fc600000006ff */
[----:B------:R-:W-:-:S09]  /*3080*/  ULEA UR4, UR56, UR53, 0x3 ;  /* 0x0000003538047291 */ /* 0x000fd2000f8e18ff */
[----:B------:R-:W1:Y:S02]  /*3090*/  SYNCS.PHASECHK.TRANS64.TRYWAIT P0, [UR4], R3 ;  /* 0x00000003ff0075a7 */ /* 0x000e640008001104 */
[----:B-1----:R-:W-:Y:S05]  /*30a0*/  @!P0 BRA `(.L_x_41) ;  /* 0x0000006800508947 */ /* 0x002fea0003800000 */
.L_x_149:
[----:B------:R-:W-:-:S04]  /*30b0*/  UIADD3 UR5, UPT, UPT, UR56, 0x1, URZ ;  /* 0x0000000138057890 */ /* 0x000fc8000fffe0ff */
[----:B------:R-:W-:-:S04]  /*30c0*/  UISETP.NE.AND UP0, UPT, UR5, 0x11, UPT ;  /* 0x000000110500788c */ /* 0x000fc8000bf05270 */
[----:B------:R-:W-:Y:S02]  /*30d0*/  USEL UR6, URZ, 0x1, UP0 ;  /* 0x00000001ff067887 */ /* 0x000fe40008000000 */
[----:B------:R-:W-:-:S04]  /*30e0*/  USEL UR5, UR5, URZ, UP0 ;  /* 0x000000ff05057287 */ /* 0x000fc80008000000 */
[----:B------:R-:W-:Y:S01]  /*30f0*/  ULEA UR4, UR5, UR53, 0x3 ;  /* 0x0000003505047291 */ /* 0x000fe2000f8e18ff */
[----:B------:R-:W-:-:S04]  /*3100*/  LOP3.LUT R2, R10, UR6, RZ, 0x3c, !PT ;  /* 0x000000060a027c12 */ /* 0x000fc8000f8e3cff */
[----:B-1----:R-:W-:-:S04]  /*3110*/  SHF.L.U32 R3, R2, 0x1f, RZ ;  /* 0x0000001f02037819 */ /* 0x002fc800000006ff */
[----:B------:R-:W1:Y:S02]  /*3120*/  SYNCS.PHASECHK.TRANS64.TRYWAIT P0, [UR4], R3 ;  /* 0x00000003ff0075a7 */ /* 0x000e640008001104 */
[----:B-1----:R-:W-:Y:S05]  /*3130*/  @!P0 BRA `(.L_x_42) ;  /* 0x0000006800448947 */ /* 0x002fea0003800000 */
.L_x_151:
        /* <DEDUP_REMOVED lines=9> */
.L_x_153:
        /* <DEDUP_REMOVED lines=9> */
.L_x_155:
        /* <DEDUP_REMOVED lines=9> */
.L_x_157:
        /* <DEDUP_REMOVED lines=9> */
.L_x_159:
        /* <DEDUP_REMOVED lines=9> */
.L_x_161:
        /* <DEDUP_REMOVED lines=9> */
.L_x_163:
        /* <DEDUP_REMOVED lines=9> */
.L_x_165:
        /* <DEDUP_REMOVED lines=9> */
.L_x_167:
        /* <DEDUP_REMOVED lines=9> */
.L_x_169:
        /* <DEDUP_REMOVED lines=9> */
.L_x_171:
        /* <DEDUP_REMOVED lines=9> */
.L_x_173:
        /* <DEDUP_REMOVED lines=9> */
.L_x_175:
        /* <DEDUP_REMOVED lines=9> */
.L_x_177:
        /* <DEDUP_REMOVED lines=9> */
.L_x_179:
[----:B------:R-:W-:-:S04]  /*3920*/  UIADD3 UR5, UPT, UPT, UR5, 0x1, URZ ;  /* 0x0000000105057890 */ /* 0x000fc8000fffe0ff */
[----:B------:R-:W-:-:S04]  /*3930*/  UISETP.NE.AND UP0, UPT, UR5, 0x11, UPT ;  /* 0x000000110500788c */ /* 0x000fc8000bf05270 */
[----:B------:R-:W-:Y:S02]  /*3940*/  USEL UR4, URZ, 0x1, UP0 ;  /* 0x00000001ff047887 */ /* 0x000fe40008000000 */
[----:B------:R-:W-:-:S04]  /*3950*/  USEL UR5, UR5, URZ, UP0 ;  /* 0x000000ff05057287 */ /* 0x000fc80008000000 */
[----:B------:R-:W-:Y:S01]  /*3960*/  ULEA UR5, UR5, UR53, 0x3 ;  /* 0x0000003505057291 */ /* 0x000fe2000f8e18ff */
[----:B-1----:R-:W-:-:S04]  /*3970*/  LOP3.LUT R3, R2, UR4, RZ, 0x3c, !PT ;  /* 0x0000000402037c12 */ /* 0x002fc8000f8e3cff */
[----:B------:R-:W-:Y:S01]  /*3980*/  SHF.L.U32 R3, R3, 0x1f, RZ ;  /* 0x0000001f03037819 */ /* 0x000fe200000006ff */
[----:B------:R-:W-:-:S07]  /*3990*/  IMAD.U32 R0, RZ, RZ, UR5 ;  /* 0x00000005ff007e24 */ /* 0x000fce000f8e00ff */
.L_x_57:
[----:B-1----:R1:W2:Y:S02]  /*39a0*/  SYNCS.PHASECHK.TRANS64.TRYWAIT P0, [R0+URZ], R3 ;  /* 0x00000003000075a7 */ /* 0x0022a400080011ff */
[----:B--2---:R-:W-:Y:S05]  /*39b0*/  @!P0 NANOSLEEP.SYNCS 0x989680 ;  /* 0x009896800000895d */ /* 0x004fea0003900000 */
[----:B------:R-:W2:Y:S02]  /*39c0*/  @!P0 SYNCS.PHASECHK.TRANS64 P0, [R0+URZ], R3 ;  /* 0x00000003000085a7 */ /* 0x000ea400080010ff */
[----:B--2---:R-:W-:Y:S05]  /*39d0*/  @P0 EXIT ;  /* 0x000000000000094d */ /* 0x004fea0003800000 */
[----:B------:R-:W-:Y:S05]  /*39e0*/  BRA `(.L_x_57) ;  /* 0xfffffffc00ec7947 */ /* 0x000fea000383ffff */
.L_x_22:
[----:B------:R-:W-:-:S04]  /*39f0*/  UISETP.NE.AND UP1, UPT, UR49, URZ, UPT ;  /* 0x000000ff3100728c */ /* 0x000fc8000bf25270 */
[----:B------:R-:W-:-:S09]  /*3a00*/  UISETP.NE.OR UP1, UPT, UR4, 0x1, UP1 ;  /* 0x000000010400788c */ /* 0x000fd20008f25670 */
[----:B------:R-:W-:Y:S05]  /*3a10*/  BRA.U UP1, `(.L_x_58) ;  /* 0x0000000101b07547 */ /* 0x000fea000b800000 */
[----:B------:R-:W-:Y:S01]  /*3a20*/  UMOV UR4, 0x400 ;  /* 0x0000040000047882 */ /* 0x000fe20000000000 */
[----:B------:R-:W-:Y:S01]  /*3a30*/  HFMA2 R2, -RZ, RZ, 0, 5.9604644775390625e-08 ;  /* 0x00000001ff027431 */ /* 0x000fe200000001ff */
[----:B------:R-:W-:Y:S01]  /*3a40*/  ULEA UR49, UR49, UR4, 0x18 ;  /* 0x0000000431317291 */ /* 0x000fe2000f8ec0ff */
[----:B------:R-:W-:Y:S01]  /*3a50*/  ISETP.GE.U32.AND P0, PT, R8, 0x2, PT ;  /* 0x000000020800780c */ /* 0x000fe20003f06070 */
[----:B------:R-:W-:Y:S02]  /*3a60*/  IMAD.MOV.U32 R3, RZ, RZ, RZ ;  /* 0x000000ffff037224 */ /* 0x000fe400078e00ff */
[----:B------:R-:W-:Y:S02]  /*3a70*/  UIADD3 UR6, UPT, UPT, UR49, 0x168, URZ ;  /* 0x0000016831067890 */ /* 0x000fe4000fffe0ff */
[----:B------:R-:W-:Y:S02]  /*3a80*/  UIADD3 UR7, UPT, UPT, UR49, 0x160, URZ ;  /* 0x0000016031077890 */ /* 0x000fe4000fffe0ff */
[----:B------:R-:W-:-:S12]  /*3a90*/  UPRMT UR6, URZ, 0x654, UR6 ;  /* 0x00000654ff067896 */ /* 0x000fd80008000006 */
.L_x_61:
[----:B------:R-:W-:Y:S01]  /*3aa0*/  SHF.L.U32 R7, R2, 0x1f, RZ ;  /* 0x0000001f02077819 */ /* 0x000fe200000006ff */
[----:B------:R-:W-:Y:S02]  /*3ab0*/  IMAD.U32 R9, RZ, RZ, UR7 ;  /* 0x00000007ff097e24 */ /* 0x000fe4000f8e00ff */
[----:B------:R-:W-:Y:S01]  /*3ac0*/  @!P0 IMAD.MOV.U32 R5, RZ, RZ, 0x10 ;  /* 0x00000010ff058424 */ /* 0x000fe200078e00ff */
[----:B------:R-:W2:Y:S02]  /*3ad0*/  SYNCS.PHASECHK.TRANS64.TRYWAIT P1, [UR49+0x168], R7 ;  /* 0x00016807ff0075a7 */ /* 0x000ea40008021131 */
[----:B------:R-:W-:-:S04]  /*3ae0*/  PRMT R9, R8, 0x654, R9 ;  /* 0x0000065408097816 */ /* 0x000fc80000000009 */
[----:B------:R-:W-:Y:S01]  /*3af0*/  SEL R0, R9, R0, !P0 ;  /* 0x0000000009007207 */ /* 0x000fe20004000000 */
[----:B--2---:R-:W-:Y:S06]  /*3b00*/  @!P1 BRA `(.L_x_59) ;  /* 0x0000006400389947 */ /* 0x004fec0003800000 */
.L_x_181:
[----:B------:R-:W-:Y:S01]  /*3b10*/  UIADD3 UR4, UPT, UPT, UR49, 0x1a0, URZ ;  /* 0x000001a031047890 */ /* 0x000fe2000fffe0ff */
[----:B------:R3:W-:Y:S01]  /*3b20*/  @!P0 SYNCS.ARRIVE.TRANS64.RED RZ, [R0+URZ], R5 ;  /* 0x0000000500ff89a7 */ /* 0x0007e200080004ff */
[----:B------:R-:W-:Y:S01]  /*3b30*/  UIADD3 UR5, UPT, UPT, UR49, 0x160, URZ ;  /* 0x0000016031057890 */ /* 0x000fe2000fffe0ff */
[----:B------:R-:W-:-:S08]  /*3b40*/  LOP3.LUT R2, R2, 0x1, RZ, 0x3c, !PT ;  /* 0x0000000102027812 */ /* 0x000fd000078e3cff */
[----:B------:R-:W-:Y:S06]  /*3b50*/  UGETNEXTWORKID.BROADCAST [UR4], [UR5] ;  /* 0x00000000040073ca */ /* 0x000fec0008000100 */
[----:B---3--:R-:W-:-:S04]  /*3b60*/  SHF.L.U32 R5, R3, 0x1f, RZ ;  /* 0x0000001f03057819 */ /* 0x008fc800000006ff */
[----:B------:R-:W3:Y:S02]  /*3b70*/  SYNCS.PHASECHK.TRANS64.TRYWAIT P1, [UR49+0x160], R5 ;  /* 0x00016005ff0075a7 */ /* 0x000ee40008021131 */
[----:B---3--:R-:W-:Y:S05]  /*3b80*/  @!P1 BRA `(.L_x_60) ;  /* 0x0000006400309947 */ /* 0x008fea0003800000 */
.L_x_183:
[----:B--2---:R-:W2:Y:S01]  /*3b90*/  LDS.128 R4, [UR49+0x1a0] ;  /* 0x0001a031ff047984 */ /* 0x004ea20008000c00 */
[----:B------:R-:W-:Y:S01]  /*3ba0*/  LOP3.LUT R3, R3, 0x1, RZ, 0x3c, !PT ;  /* 0x0000000103037812 */ /* 0x000fe200078e3cff */
[----:B------:R-:W-:Y:S01]  /*3bb0*/  @!PT LDS RZ, [RZ] ;  /* 0x00000000fffff984 */ /* 0x000fe20000000800 */
[----:B------:R-:W-:Y:S01]  /*3bc0*/  @!PT LDS RZ, [RZ] ;  /* 0x00000000fffff984 */ /* 0x000fe20000000800 */
[----:B------:R-:W-:Y:S01]  /*3bd0*/  @!PT LDS RZ, [RZ] ;  /* 0x00000000fffff984 */ /* 0x000fe20000000800 */
[----:B------:R-:W-:Y:S01]  /*3be0*/  @!PT LDS RZ, [RZ] ;  /* 0x00000000fffff984 */ /* 0x000fe20000000800 */
[----:B------:R3:W-:Y:S06]  /*3bf0*/  MEMBAR.ALL.CTA ;  /* 0x0000000000007992 */ /* 0x0007ec0000008000 */
[----:B---3--:R-:W3:Y:S02]  /*3c00*/  FENCE.VIEW.ASYNC.S ;  /* 0x00000000000073c6 */ /* 0x008ee40000000000 */
[----:B---3--:R-:W-:Y:S01]  /*3c10*/  SYNCS.ARRIVE.TRANS64.RED.A1T0 RZ, [UR6], RZ ;  /* 0x000000ffffff79a7 */ /* 0x008fe20008100406 */
[----:B--2---:R-:W-:-:S13]  /*3c20*/  LOP3.LUT P1, RZ, R6, 0x1, RZ, 0xc0, !PT ;  /* 0x0000000106ff7812 */ /* 0x004fda000782c0ff */
[----:B------:R-:W-:Y:S05]  /*3c30*/  @P1 BRA `(.L_x_61) ;  /* 0xfffffffc00981947 */ /* 0x000fea000383ffff */
[----:B------:R-:W-:-:S04]  /*3c40*/  SHF.L.U32 R0, R2, 0x1f, RZ ;  /* 0x0000001f02007819 */ /* 0x000fc800000006ff */
[----:B------:R-:W2:Y:S02]  /*3c50*/  SYNCS.PHASECHK.TRANS64 P0, [UR49+0x168], R0 ;  /* 0x00016800ff0075a7 */ /* 0x000ea40008001031 */
[----:B-12---:R-:W-:Y:S05]  /*3c60*/  @P0 EXIT ;  /* 0x000000000000094d */ /* 0x006fea0003800000 */
[----:B------:R-:W-:-:S07]  /*3c70*/  MOV R0, UR49 ;  /* 0x0000003100007c02 */ /* 0x000fce0008000f00 */
.L_x_62:
[----:B-1----:R-:W-:-:S04]  /*3c80*/  SHF.L.U32 R3, R2, 0x1f, RZ ;  /* 0x0000001f02037819 */ /* 0x002fc800000006ff */
[----:B------:R1:W2:Y:S03]  /*3c90*/  SYNCS.PHASECHK.TRANS64.TRYWAIT P0, [R0+URZ+0x168], R3 ;  /* 0x00016803000075a7 */ /* 0x0002a600080011ff */
[----:B--2---:R-:W-:Y:S05]  /*3ca0*/  @!P0 NANOSLEEP.SYNCS 0x989680 ;  /* 0x009896800000895d */ /* 0x004fea0003900000 */
[----:B------:R-:W2:Y:S02]  /*3cb0*/  @!P0 SYNCS.PHASECHK.TRANS64 P0, [R0+URZ+0x168], R3 ;  /* 0x00016803000085a7 */ /* 0x000ea400080010ff */
[----:B--2---:R-:W-:Y:S05]  /*3cc0*/  @P0 EXIT ;  /* 0x000000000000094d */ /* 0x004fea0003800000 */
[----:B------:R-:W-:Y:S05]  /*3cd0*/  BRA `(.L_x_62) ;  /* 0xfffffffc00e87947 */ /* 0x000fea000383ffff */
.L_x_58:
[----:B------:R-:W-:Y:S05]  /*3ce0*/  BRA.U UP4, `(.L_x_63) ;  /* 0x0000000d04487547 */ /* 0x000fea000b800000 */
[----:B------:R-:W-:Y:S01]  /*3cf0*/  UMOV UR4, 0x40 ;  /* 0x0000004000047882 */ /* 0x000fe20000000000 */
[----:B------:R-:W-:Y:S01]  /*3d00*/  NOP ;  /* 0x0000000000007918 */ /* 0x000fe20000000000 */
[----:B------:R-:W-:Y:S01]  /*3d10*/  ULEA UR4, UR49, UR4, 0x18 ;  /* 0x0000000431047291 */ /* 0x000fe2000f8ec0ff */
[----:B------:R-:W-:Y:S02]  /*3d20*/  UMOV UR5, 0x400 ;  /* 0x0000040000057882 */ /* 0x000fe40000000000 */
[----:B------:R-:W-:-:S06]  /*3d30*/  ULEA UR49, UR49, UR5, 0x18 ;  /* 0x0000000531317291 */ /* 0x000fcc000f8ec0ff */
[----:B------:R-:W2:Y:S02]  /*3d40*/  LDS.U8 R2, [UR4+0x1c] ;  /* 0x00001c04ff027984 */ /* 0x000ea40008000000 */
[----:B--2---:R-:W-:-:S13]  /*3d50*/  ISETP.NE.AND P0, PT, R2, RZ, PT ;  /* 0x000000ff0200720c */ /* 0x004fda0003f05270 */
[----:B------:R-:W-:Y:S05]  /*3d60*/  @P0 BRA `(.L_x_64) ;  /* 0x0000000000580947 */ /* 0x000fea0003800000 */
[----:B------:R-:W-:-:S13]  /*3d70*/  ELECT P0, URZ, PT ;  /* 0x0000000000ff782f */ /* 0x000fda0003800000 */
[----:B------:R-:W-:Y:S05]  /*3d80*/  @!P0 BRA `(.L_x_65) ;  /* 0x0000000000608947 */ /* 0x000fea0003800000 */
[----:B------:R-:W-:Y:S01]  /*3d90*/  UMOV UR5, 0x10 ;  /* 0x0000001000057882 */ /* 0x000fe20000000000 */
[----:B------:R-:W-:Y:S01]  /*3da0*/  HFMA2 R2, -RZ, RZ, 0, 5.9604644775390625e-08 ;  /* 0x00000001ff027431 */ /* 0x000fe200000001ff */
[----:B------:R-:W-:-:S03]  /*3db0*/  MOV R3, 0xffff ;  /* 0x0000ffff00037802 */ /* 0x000fc60000000f00 */
[----:B------:R-:W-:Y:S04]  /*3dc0*/  DEPBAR.LE SB2, 0x36 ;  /* 0x0000ad800000791a */ /* 0x000fe80000000000 */
[----:B------:R-:W2:Y:S02]  /*3dd0*/  UTCATOMSWS.FIND_AND_SET.ALIGN UP0, UR5, UR5 ;  /* 0x00000005000575e3 */ /* 0x000ea40008000800 */
[----:B--2---:R-:W-:Y:S01]  /*3de0*/  MOV R4, UR5 ;  /* 0x0000000500047c02 */ /* 0x004fe20008000f00 */
[----:B------:R-:W-:Y:S06]  /*3df0*/  BRA.U UP0, `(.L_x_66) ;  /* 0x0000000100187547 */ /* 0x000fec000b800000 */
.L_x_67:
[----:B------:R-:W-:Y:S05]  /*3e00*/  NANOSLEEP 0x64 ;  /* 0x000000640000795d */ /* 0x000fea0003800000 */
[----:B------:R-:W-:-:S05]  /*3e10*/  UMOV UR5, 0x10 ;  /* 0x0000001000057882 */ /* 0x000fca0000000000 */
[----:B------:R-:W-:Y:S04]  /*3e20*/  DEPBAR.LE SB2, 0x36 ;  /* 0x0000ad800000791a */ /* 0x000fe80000000000 */
[----:B------:R-:W2:Y:S02]  /*3e30*/  UTCATOMSWS.FIND_AND_SET.ALIGN UP0, UR5, UR5 ;  /* 0x00000005000575e3 */ /* 0x000ea40008000800 */
[----:B--2---:R-:W-:Y:S01]  /*3e40*/  MOV R4, UR5 ;  /* 0x0000000500047c02 */ /* 0x004fe20008000f00 */
[----:B------:R-:W-:Y:S05]  /*3e50*/  BRA.U !UP0, `(.L_x_67) ;  /* 0xfffffffd08e87547 */ /* 0x000fea000b83ffff */
.L_x_66:
[-C--:B------:R-:W-:Y:S02]  /*3e60*/  SHF.L.U32 R3, R3, R4.reuse, RZ ;  /* 0x0000000403037219 */ /* 0x080fe400000006ff */
[----:B------:R-:W-:Y:S01]  /*3e70*/  SHF.L.U32 R2, R2, R4, RZ ;  /* 0x0000000402027219 */ /* 0x000fe200000006ff */
[----:B------:R-:W-:Y:S02]  /*3e80*/  IMAD.SHL.U32 R4, R4, 0x20, RZ ;  /* 0x0000002004047824 */ /* 0x000fe400078e00ff */
[----:B------:R2:W-:Y:S04]  /*3e90*/  ATOMS.OR RZ, [UR4+0x14], R3 ;  /* 0x00001403ffff798c */ /* 0x0005e8000b000004 */
[----:B------:R2:W-:Y:S04]  /*3ea0*/  ATOMS.OR RZ, [UR4+0x18], R2 ;  /* 0x00001802ffff798c */ /* 0x0005e8000b000004 */
[----:B------:R2:W-:Y:S01]  /*3eb0*/  STS [UR49+0x1b0], R4 ;  /* 0x0001b004ff007988 */ /* 0x0005e20008000831 */
[----:B------:R-:W-:Y:S05]  /*3ec0*/  BRA `(.L_x_65) ;  /* 0x0000000000107947 */ /* 0x000fea0003800000 */
.L_x_64:
[----:B------:R-:W-:-:S05]  /*3ed0*/  MOV R2, 0xffffffff ;  /* 0xffffffff00027802 */ /* 0x000fca0000000f00 */
[----:B------:R2:W-:Y:S02]  /*3ee0*/  STS [UR49+0x1b0], R2 ;  /* 0x0001b002ff007988 */ /* 0x0005e40008000831 */
[----:B--2---:R-:W-:Y:S02]  /*3ef0*/  MOV R2, 0x3f10 ;  /* 0x00003f1000027802 */ /* 0x004fe40000000f00 */
[----:B-1---5:R-:W-:Y:S05]  /*3f00*/  CALL.REL.NOINC `($__internal_1_$__cuda_sm10x_tcgen05_guardrail_trap_phase_invalid_during_alloc) ;  /* 0x0000006800447944 */ /* 0x022fea0003c00000 */
.L_x_65:
[----:B------:R-:W-:Y:S05]  /*3f10*/  WARPSYNC.ALL ;  /* 0x0000000000007948 */ /* 0x000fea0003800000 */
[----:B------:R-:W3:Y:S01]  /*3f20*/  S2UR UR7, SR_CgaCtaId ;  /* 0x00000000000779c3 */ /* 0x000ee20000008800 */
[----:B------:R-:W-:Y:S01]  /*3f30*/  UMOV UR4, 0x400 ;  /* 0x0000040000047882 */ /* 0x000fe20000000000 */
[----:B------:R-:W-:-:S06]  /*3f40*/  NOP ;  /* 0x0000000000007918 */ /* 0x000fcc0000000000 */
[----:B------:R-:W-:Y:S06]  /*3f50*/  BAR.ARV 0x6, 0xa0 ;  /* 0x0182800000007b1d */ /* 0x000fec0000002000 */
[----:B------:R-:W4:Y:S01]  /*3f60*/  LDCU UR5, c[0x0][0x394] ;  /* 0x00007280ff0577ac */ /* 0x000f220008000800 */
[----:B------:R-:W-:Y:S01]  /*3f70*/  LOP3.LUT R0, R0, 0xffff, RZ, 0xc0, !PT ;  /* 0x0000ffff00007812 */ /* 0x000fe200078ec0ff */
[----:B------:R-:W-:Y:S02]  /*3f80*/  IMAD.MOV.U32 R11, RZ, RZ, 0x1 ;  /* 0x00000001ff0b7424 */ /* 0x000fe400078e00ff */
[----:B------:R-:W-:Y:S01]  /*3f90*/  IMAD.MOV.U32 R10, RZ, RZ, RZ ;  /* 0x000000ffff0a7224 */ /* 0x000fe200078e00ff */
[----:B------:R-:W-:Y:S01]  /*3fa0*/  R2UR UR10, R0 ;  /* 0x00000000000a72ca */ /* 0x000fe200000e0000 */
[----:B------:R-:W-:Y:S01]  /*3fb0*/  IMAD.MOV.U32 R8, RZ, RZ, RZ ;  /* 0x000000ffff087224 */ /* 0x000fe200078e00ff */
[----:B------:R-:W-:Y:S01]  /*3fc0*/  UMOV UR18, URZ ;  /* 0x000000ff00127c82 */ /* 0x000fe20008000000 */
[----:B------:R-:W-:Y:S01]  /*3fd0*/  UMOV UR17, URZ ;  /* 0x000000ff00117c82 */ /* 0x000fe20008000000 */
[----:B------:R-:W-:Y:S01]  /*3fe0*/  UMOV UR22, 0x0 ;  /* 0x0000000000167882 */ /* 0x000fe20000000000 */
[----:B---3--:R-:W-:Y:S01]  /*3ff0*/  ULEA UR7, UR7, UR4, 0x18 ;  /* 0x0000000407077291 */ /* 0x008fe2000f8ec0ff */
[----:B------:R-:W3:Y:S03]  /*4000*/  LDCU UR4, c[0x0][0x394] ;  /* 0x00007280ff0477ac */ /* 0x000ee60008000800 */
[----:B------:R-:W-:-:S02]  /*4010*/  UIADD3 UR12, UPT, UPT, UR7, 0x15400, URZ ;  /* 0x00015400070c7890 */ /* 0x000fc4000fffe0ff */
[----:B----4-:R-:W-:-:S03]  /*4020*/  UIADD3 UR5, UPT, UPT, UR5, 0x1f, URZ ;  /* 0x0000001f05057890 */ /* 0x010fc6000fffe0ff */
[----:B--2---:R-:W2:Y:S01]  /*4030*/  LDS R2, [UR7+0x1b0] ;  /* 0x0001b007ff027984 */ /* 0x004ea20008000800 */
[----:B------:R-:W-:Y:S02]  /*4040*/  UIADD3 UR19, UPT, UPT, UR7, 0x4400, URZ ;  /* 0x0000440007137890 */ /* 0x000fe4000fffe0ff */
[----:B------:R-:W-:Y:S02]  /*4050*/  USHF.R.S32.HI UR6, URZ, 0x1f, UR5 ;  /* 0x0000001fff067899 */ /* 0x000fe40008011405 */
[----:B------:R-:W-:Y:S02]  /*4060*/  USHF.R.U32.HI UR12, URZ, 0x4, UR12 ;  /* 0x00000004ff0c7899 */ /* 0x000fe4000801160c */
[----:B------:R-:W-:Y:S02]  /*4070*/  ULEA.HI UR6, UR6, UR5, URZ, 0x5 ;  /* 0x0000000506067291 */ /* 0x000fe4000f8f28ff */
[----:B------:R-:W-:Y:S02]  /*4080*/  UIADD3 UR5, UPT, UPT, UR7, 0x168, URZ ;  /* 0x0000016807057890 */ /* 0x000fe4000fffe0ff */
[----:B------:R-:W-:-:S02]  /*4090*/  USHF.R.S32.HI UR6, URZ, 0x5, UR6 ;  /* 0x00000005ff067899 */ /* 0x000fc40008011406 */
[----:B------:R-:W-:Y:S02]  /*40a0*/  USHF.R.U32.HI UR19, URZ, 0x4, UR19 ;  /* 0x00000004ff137899 */ /* 0x000fe40008011613 */
[----:B------:R-:W-:Y:S02]  /*40b0*/  UISETP.LT.AND UP0, UPT, UR6, 0x1, UPT ;  /* 0x000000010600788c */ /* 0x000fe4000bf01270 */
[----:B------:R-:W-:Y:S02]  /*40c0*/  ULOP3.LUT UR12, UR12, 0x3fff, URZ, 0xc0, !UPT ;  /* 0x00003fff0c0c7892 */ /* 0x000fe4000f8ec0ff */
[----:B------:R-:W-:Y:S02]  /*40d0*/  USEL UR11, UR6, 0x1, !UP0 ;  /* 0x00000001060b7887 */ /* 0x000fe4000c000000 */
[----:B------:R-:W-:Y:S02]  /*40e0*/  UPRMT UR5, URZ, 0x654, UR5 ;  /* 0x00000654ff057896 */ /* 0x000fe40008000005 */
[----:B------:R-:W-:-:S02]  /*40f0*/  ULOP3.LUT UR19, UR19, 0x3fff, URZ, 0xc0, !UPT ;  /* 0x00003fff13137892 */ /* 0x000fc4000f8ec0ff */
[----:B------:R-:W-:Y:S02]  /*4100*/  ULOP3.LUT UR12, UR12, 0x1000000, URZ, 0xfc, !UPT ;  /* 0x010000000c0c7892 */ /* 0x000fe4000f8efcff */
[----:B------:R-:W-:Y:S02]  /*4110*/  UIADD3 UR11, UPT, UPT, -UR11, URZ, URZ ;  /* 0x000000ff0b0b7290 */ /* 0x000fe4000fffe1ff */
[----:B---3--:R-:W-:Y:S01]  /*4120*/  UISETP.GE.AND UP3, UPT, UR4, 0x1, UPT ;  /* 0x000000010400788c */ /* 0x008fe2000bf66270 */
[----:B------:R-:W-:Y:S01]  /*4130*/  UMOV UR23, 0x4218010 ;  /* 0x0421801000177882 */ /* 0x000fe20000000000 */
[----:B------:R-:W-:Y:S01]  /*4140*/  UMOV UR20, 0x0 ;  /* 0x0000000000147882 */ /* 0x000fe20000000000 */
[----:B------:R-:W-:Y:S01]  /*4150*/  UMOV UR21, 0x4218010 ;  /* 0x0421801000157882 */ /* 0x000fe20000000000 */
[C---:B--2---:R-:W-:Y:S01]  /*4160*/  VIADD R5, R2.reuse, 0x80 ;  /* 0x0000008002057836 */ /* 0x044fe20000000000 */
[----:B------:R-:W-:-:S04]  /*4170*/  LOP3.LUT R4, R2, 0xffff, RZ, 0xc0, !PT ;  /* 0x0000ffff02047812 */ /* 0x000fc800078ec0ff */
[----:B------:R-:W-:-:S05]  /*4180*/  LOP3.LUT R5, R5, 0xffff, RZ, 0xc0, !PT ;  /* 0x0000ffff05057812 */ /* 0x000fca00078ec0ff */
[----:B------:R2:W-:Y:S02]  /*4190*/  STL.64 [R1], R4 ;  /* 0x0000000401007387 */ /* 0x0005e40000100a00 */
.L_x_74:
[----:B--2---:R-:W-:-:S04]  /*41a0*/  SHF.L.U32 R3, R10, 0x1f, RZ ;  /* 0x0000001f0a037819 */ /* 0x004fc800000006ff */
[----:B---3--:R-:W3:Y:S02]  /*41b0*/  SYNCS.PHASECHK.TRANS64.TRYWAIT P0, [UR7+0x160], R3 ;  /* 0x00016003ff0075a7 */ /* 0x008ee40008001107 */
[----:B---3--:R-:W-:Y:S05]  /*41c0*/  @!P0 BRA `(.L_x_68) ;  /* 0x0000005c00b88947 */ /* 0x008fea0003800000 */
.L_x_185:
[----:B--2---:R-:W2:Y:S01]  /*41d0*/  LDS.128 R4, [UR7+0x1a0] ;  /* 0x0001a007ff047984 */ /* 0x004ea20008000c00 */
[----:B------:R-:W-:Y:S01]  /*41e0*/  ULEA UR9, UR18, UR7, 0x3 ;  /* 0x0000000712097291 */ /* 0x000fe2000f8e18ff */
[----:B---3--:R-:W-:Y:S01]  /*41f0*/  SHF.L.U32 R3, R11, 0x1f, RZ ;  /* 0x0000001f0b037819 */ /* 0x008fe200000006ff */
[----:B------:R-:W-:Y:S01]  /*4200*/  @!PT LDS RZ, [RZ] ;  /* 0x00000000fffff984 */ /* 0x000fe20000000800 */
[----:B------:R-:W-:Y:S01]  /*4210*/  @!PT LDS RZ, [RZ] ;  /* 0x00000000fffff984 */ /* 0x000fe20000000800 */
[----:B------:R-:W-:Y:S01]  /*4220*/  @!PT LDS RZ, [RZ] ;  /* 0x00000000fffff984 */ /* 0x000fe20000000800 */
[----:B------:R-:W-:Y:S01]  /*4230*/  @!PT LDS RZ, [RZ] ;  /* 0x00000000fffff984 */ /* 0x000fe20000000800 */
[----:B------:R3:W-:Y:S06]  /*4240*/  MEMBAR.ALL.CTA ;  /* 0x0000000000007992 */ /* 0x0007ec0000008000 */
[----:B---3--:R-:W3:Y:S02]  /*4250*/  FENCE.VIEW.ASYNC.S ;  /* 0x00000000000073c6 */ /* 0x008ee40000000000 */
[----:B---3--:R-:W-:Y:S01]  /*4260*/  SYNCS.ARRIVE.TRANS64.RED.A1T0 RZ, [UR5], RZ ;  /* 0x000000ffffff79a7 */ /* 0x008fe20008100405 */
[----:B------:R-:W3:Y:S02]  /*4270*/  SYNCS.PHASECHK.TRANS64.TRYWAIT P0, [UR9+0x180], R3 ;  /* 0x00018003ff0075a7 */ /* 0x000ee40008001109 */
[----:B--23--:R-:W-:Y:S05]  /*4280*/  @!P0 BRA `(.L_x_69) ;  /* 0x0000005c00a08947 */ /* 0x00cfea0003800000 */
.L_x_187:
[----:B------:R-:W-:Y:S05]  /*4290*/  BRA.U !UP3, `(.L_x_70) ;  /* 0x000000010bc87547 */ /* 0x000fea000b800000 */
[----:B--2---:R-:W-:Y:S01]  /*42a0*/  IMAD.U32 R0, RZ, RZ, UR18 ;  /* 0x00000012ff007e24 */ /* 0x004fe2000f8e00ff */
[----:B------:R-:W-:-:S04]  /*42b0*/  ULEA UR4, UR17, UR7, 0x3 ;  /* 0x0000000711047291 */ /* 0x000fc8000f8e18ff */
[----:B------:R-:W-:Y:S02]  /*42c0*/  LEA R3, R0, R1, 0x2 ;  /* 0x0000000100037211 */ /* 0x000fe400078e10ff */
[----:B------:R-:W-:-:S04]  /*42d0*/  SHF.L.U32 R0, R8, 0x1f, RZ ;  /* 0x0000001f08007819 */ /* 0x000fc800000006ff */
[----:B------:R-:W5:Y:S01]  /*42e0*/  LDL R3, [R3] ;  /* 0x0000000003037983 */ /* 0x000f620000100800 */
[----:B------:R2:W3:Y:S01]  /*42f0*/  SYNCS.PHASECHK.TRANS64.TRYWAIT P1, [UR4], R0 ;  /* 0x00000000ff0075a7 */ /* 0x0004e20008021104 */
[----:B------:R-:W-:Y:S01]  /*4300*/  UPLOP3.LUT UP4, UPT, UPT, UPT, UPT, 0x40, 0x4 ;  /* 0x000000000004789c */ /* 0x000fe20003f8e870 */
[----:B------:R-:W-:Y:S01]  /*4310*/  UMOV UR16, UR11 ;  /* 0x0000000b00107c82 */ /* 0x000fe20008000000 */
[----:B------:R-:W-:Y:S01]  /*4320*/  UMOV UR15, UR6 ;  /* 0x00000006000f7c82 */ /* 0x000fe20008000000 */
[----:B------:R-:W-:-:S08]  /*4330*/  UMOV UR14, UR17 ;  /* 0x00000011000e7c82 */ /* 0x000fd00008000000 */
.L_x_73:
[----:B------:R-:W-:Y:S02]  /*4340*/  UIADD3 UR16, UPT, UPT, UR16, 0x1, URZ ;  /* 0x0000000110107890 */ /* 0x000fe4000fffe0ff */
[----:B----4-:R-:W-:Y:S02]  /*4350*/  ULEA UR8, UR14, UR7, 0x3 ;  /* 0x000000070e087291 */ /* 0x010fe4000f8e18ff */
[----:B------:R-:W-:Y:S01]  /*4360*/  UISETP.NE.AND UP0, UPT, UR16, URZ, UPT ;  /* 0x000000ff1000728c */ /* 0x000fe2000bf05270 */
[----:B--23--:R-:W-:Y:S10]  /*4370*/  @P1 BRA `(.L_x_71) ;  /* 0x00000000000c1947 */ /* 0x00cff40003800000 */
[----:B------:R-:W-:Y:S04]  /*4380*/  SHF.L.U32 R9, R8, 0x1f, RZ ;  /* 0x0000001f08097819 */ /* 0x000fe800000006ff */
[----:B------:R-:W3:Y:S02]  /*4390*/  SYNCS.PHASECHK.TRANS64.TRYWAIT P0, [UR8], R9 ;  /* 0x00000009ff0075a7 */ /* 0x000ee40008001108 */
[----:B---3--:R-:W-:Y:S05]  /*43a0*/  @!P0 BRA `(.L_x_72) ;  /* 0x0000005c00708947 */ /* 0x008fea0003800000 */
.L_x_71:
[----:B------:R-:W-:Y:S01]  /*43b0*/  UISETP.NE.AND UP1, UPT, UR15, 0x1, UPT ;  /* 0x000000010f00788c */ /* 0x000fe2000bf25270 */
[----:B------:R-:W-:Y:S01]  /*43c0*/  PLOP3.LUT P1, PT, PT, PT, PT, 0x80, 0x8 ;  /* 0x000000000008781c */ /* 0x000fe20003f2f070 */
[----:B------:R-:W-:Y:S02]  /*43d0*/  UIADD3 UR17, UPT, UPT, UR14, 0x1, URZ ;  /* 0x000000010e117890 */ /* 0x000fe4000fffe0ff */
[----:B------:R-:W-:Y:S02]  /*43e0*/  ULEA UR24, UR14, UR19, 0x8 ;  /* 0x000000130e187291 */ /* 0x000fe4000f8e40ff */
[----:B------:R-:W-:Y:S01]  /*43f0*/  UISETP.NE.AND UP2, UPT, UR17, 0x11, UPT ;  /* 0x000000111100788c */ /* 0x000fe2000bf45270 */
[----:B------:R-:W-:Y:S01]  /*4400*/  PLOP3.LUT P0, PT, PT, PT, UP1, 0x80, 0x8 ;  /* 0x000000000008781c */ /* 0x000fe20003f0f018 */
[----:B------:R-:W-:Y:S02]  /*4410*/  ULEA UR26, UR14, UR12, 0x9 ;  /* 0x0000000c0e1a7291 */ /* 0x000fe4000f8e48ff */
[----:B------:R-:W-:Y:S02]  /*4420*/  USEL UR13, URZ, 0x1, UP2 ;  /* 0x00000001ff0d7887 */ /* 0x000fe40009000000 */
[----:B------:R-:W-:Y:S02]  /*4430*/  USEL UR17, UR17, URZ, UP2 ;  /* 0x000000ff11117287 */ /* 0x000fe40009000000 */
[----:B------:R-:W-:Y:S02]  /*4440*/  UIADD3 UR28, UPT, UPT, UR24, 0x80, URZ ;  /* 0x00000080181c7890 */ /* 0x000fe4000fffe0ff */
[----:B------:R-:W-:Y:S01]  /*4450*/  @UP1 ULEA UR4, UR17, UR7, 0x3 ;  /* 0x0000000711041291 */ /* 0x000fe2000f8e18ff */
[----:B------:R-:W-:Y:S01]  /*4460*/  LOP3.LUT R8, R8, UR13, RZ, 0x3c, !PT ;  /* 0x0000000d08087c12 */ /* 0x000fe2000f8e3cff */
[----:B------:R-:W-:Y:S02]  /*4470*/  UIADD3 UR30, UPT, UPT, UR26, 0x80, URZ ;  /* 0x000000801a1e7890 */ /* 0x000fe4000fffe0ff */
[----:B------:R-:W-:Y:S01]  /*4480*/  UIADD3 UR8, UPT, UPT, UR8, 0x88, URZ ;  /* 0x0000008808087890 */ /* 0x000fe2000fffe0ff */
[----:B--2---:R-:W-:Y:S01]  /*4490*/  @P0 SHF.L.U32 R0, R8, 0x1f, RZ ;  /* 0x0000001f08000819 */ /* 0x004fe200000006ff */
[----:B------:R-:W-:Y:S01]  /*44a0*/  UMOV UR25, 0x40004040 ;  /* 0x4000404000197882 */ /* 0x000fe20000000000 */
[----:B------:R-:W-:Y:S01]  /*44b0*/  UMOV UR27, 0x40004040 ;  /* 0x40004040001b7882 */ /* 0x000fe20000000000 */
[----:B------:R-:W-:Y:S01]  /*44c0*/  UMOV UR29, 0x40004040 ;  /* 0x40004040001d7882 */ /* 0x000fe20000000000 */
[----:B------:R4:W2:Y:S01]  /*44d0*/  @P0 SYNCS.PHASECHK.TRANS64.TRYWAIT P1, [UR4], R0 ;  /* 0x00000000ff0005a7 */ /* 0x0008a20008021104 */
[----:B------:R-:W-:Y:S11]  /*44e0*/  ELECT P0, URZ, PT ;  /* 0x0000000000ff782f */ /* 0x000ff60003800000 */
[----:B------:R-:W-:Y:S02]  /*44f0*/  @!UPT UIADD3 URZ, UPT, UPT, URZ, URZ, URZ ;  /* 0x000000fffffff290 */ /* 0x000fe4000fffe0ff */
[C---:B-----5:R-:W-:Y:S02]  /*4500*/  @P0 R2UR.BROADCAST UR13, R3.reuse ;  /* 0x00000000030d02ca */ /* 0x060fe400008e0000 */
[----:B------:R-:W-:Y:S11]  /*4510*/  ELECT P0, URZ, PT ;  /* 0x0000000000ff782f */ /* 0x000ff60003800000 */
[----:B------:R-:W-:Y:S02]  /*4520*/  @!UPT UIADD3 URZ, UPT, UPT, URZ, URZ, URZ ;  /* 0x000000fffffff290 */ /* 0x000fe4000fffe0ff */
[----:B------:R-:W-:Y:S01]  /*4530*/  @P0 R2UR.BROADCAST UR4, R3 ;  /* 0x00000000030402ca */ /* 0x000fe200008e0000 */
[----:B------:R-:W-:Y:S01]  /*4540*/  UIADD3 UR15, UPT, UPT, UR15, -0x1, URZ ;  /* 0xffffffff0f0f7890 */ /* 0x000fe2000fffe0ff */
[----:B------:R-:W-:Y:S01]  /*4550*/  UMOV UR31, 0x40004040 ;  /* 0x40004040001f7882 */ /* 0x000fe20000000000 */
[----:B------:R-:W-:Y:S01]  /*4560*/  UMOV UR14, UR17 ;  /* 0x00000011000e7c82 */ /* 0x000fe20008000000 */
[----:B------:R4:W-:Y:S01]  /*4570*/  UTCHMMA gdesc[UR24], gdesc[UR26], tmem[UR13], tmem[UR22], idesc[UR23], UP4 ;  /* 0x00ff161a180075ea */ /* 0x0009e2000a00000d */
[----:B------:R-:W-:Y:S08]  /*4580*/  UPLOP3.LUT UP4, UPT, UPT, UPT, UPT, 0x80, 0x8 ;  /* 0x000000000008789c */ /* 0x000ff00003f8f070 */
[----:B------:R4:W-:Y:S01]  /*4590*/  UTCHMMA gdesc[UR28], gdesc[UR30], tmem[UR4], tmem[UR20], idesc[UR21], UPT ;  /* 0x00ff141e1c0075ea */ /* 0x0009e2000b800004 */
[----:B------:R4:W-:Y:S01]  /*45a0*/  UTCBAR.MULTICAST [UR8], URZ, UR10 ;  /* 0x000000ff080073e9 */ /* 0x0009e2000800080a */
[----:B------:R-:W-:Y:S05]  /*45b0*/  BRA.U UP0, `(.L_x_73) ;  /* 0xfffffffd00607547 */ /* 0x000fea000b83ffff */
.L_x_70:
[----:B------:R-:W-:Y:S01]  /*45c0*/  UIADD3 UR18, UPT, UPT, UR18, 0x1, URZ ;  /* 0x0000000112127890 */ /* 0x000fe2000fffe0ff */
[----:B------:R-:W-:Y:S01]  /*45d0*/  LOP3.LUT P0, RZ, R6, 0x1, RZ, 0xc0, !PT ;  /* 0x0000000106ff7812 */ /* 0x000fe2000780c0ff */
[----:B------:R-:W-:Y:S01]  /*45e0*/  UIADD3 UR9, UPT, UPT, UR9, 0x170, URZ ;  /* 0x0000017009097890 */ /* 0x000fe2000fffe0ff */
[----:B------:R-:W-:Y:S01]  /*45f0*/  LOP3.LUT R10, R10, 0x1, RZ, 0x3c, !PT ;  /* 0x000000010a0a7812 */ /* 0x000fe200078e3cff */
[----:B------:R-:W-:-:S04]  /*4600*/  UISETP.NE.AND UP0, UPT, UR18, 0x2, UPT ;  /* 0x000000021200788c */ /* 0x000fc8000bf05270 */
[----:B----4-:R-:W-:Y:S02]  /*4610*/  USEL UR4, URZ, 0x1, UP0 ;  /* 0x00000001ff047887 */ /* 0x010fe40008000000 */
[----:B------:R-:W-:Y:S01]  /*4620*/  USEL UR18, UR18, URZ, UP0 ;  /* 0x000000ff12127287 */ /* 0x000fe20008000000 */
[----:B------:R3:W-:Y:S03]  /*4630*/  UTCBAR [UR9], URZ ;  /* 0x000000ff090073e9 */ /* 0x0007e600080000ff */
[----:B------:R-:W-:Y:S01]  /*4640*/  LOP3.LUT R11, R11, UR4, RZ, 0x3c, !PT ;  /* 0x000000040b0b7c12 */ /* 0x000fe2000f8e3cff */
[----:B------:R-:W-:Y:S07]  /*4650*/  @P0 BRA `(.L_x_74) ;  /* 0xfffffff800d00947 */ /* 0x000fee000383ffff */
[----:B------:R-:W4:Y:S01]  /*4660*/  S2UR UR4, SR_CgaCtaId ;  /* 0x00000000000479c3 */ /* 0x000f220000008800 */
[----:B------:R-:W-:Y:S01]  /*4670*/  ELECT P0, URZ, PT ;  /* 0x0000000000ff782f */ /* 0x000fe20003800000 */
[----:B--2---:R-:W-:Y:S01]  /*4680*/  IMAD.MOV.U32 R0, RZ, RZ, 0x1 ;  /* 0x00000001ff007424 */ /* 0x004fe200078e00ff */
[----:B------:R-:W-:Y:S01]  /*4690*/  UIADD3 UR7, UPT, UPT, UR7, 0x180, URZ ;  /* 0x0000018007077890 */ /* 0x000fe2000fffe0ff */
[----:B------:R-:W-:Y:S01]  /*46a0*/  SHF.L.U32 R3, R11, 0x1f, RZ ;  /* 0x0000001f0b037819 */ /* 0x000fe200000006ff */
[----:B------:R-:W-:-:S03]  /*46b0*/  UMOV UR5, 0x40 ;  /* 0x0000004000057882 */ /* 0x000fc60000000000 */
[----:B------:R-:W-:Y:S01]  /*46c0*/  UVIRTCOUNT.DEALLOC.SMPOOL 0x80 ;  /* 0x000000800000784c */ /* 0x000fe20000000000 */
[----:B----4-:R-:W-:Y:S02]  /*46d0*/  ULEA UR4, UR4, UR5, 0x18 ;  /* 0x0000000504047291 */ /* 0x010fe4000f8ec0ff */
[----:B------:R-:W-:-:S07]  /*46e0*/  ULEA UR5, UR18, UR7, 0x3 ;  /* 0x0000000712057291 */ /* 0x000fce000f8e18ff */
[----:B------:R2:W-:Y:S02]  /*46f0*/  @P0 STS.U8 [UR4+0x1c], R0 ;  /* 0x00001c00ff000988 */ /* 0x0005e40008000004 */
[----:B------:R-:W4:Y:S02]  /*4700*/  SYNCS.PHASECHK.TRANS64.TRYWAIT P0, [UR5], R3 ;  /* 0x00000003ff0075a7 */ /* 0x000f240008001105 */
[----:B--2-4-:R-:W-:Y:S05]  /*4710*/  @!P0 BRA `(.L_x_75) ;  /* 0x0000005800ac8947 */ /* 0x014fea0003800000 */
.L_x_190:
[----:B------:R-:W-:-:S04]  /*4720*/  UIADD3 UR6, UPT, UPT, UR18, 0x1, URZ ;  /* 0x0000000112067890 */ /* 0x000fc8000fffe0ff */
[----:B------:R-:W-:-:S04]  /*4730*/  UISETP.NE.AND UP0, UPT, UR6, 0x2, UPT ;  /* 0x000000020600788c */ /* 0x000fc8000bf05270 */
[----:B------:R-:W-:Y:S02]  /*4740*/  USEL UR5, URZ, 0x1, UP0 ;  /* 0x00000001ff057887 */ /* 0x000fe40008000000 */
[----:B------:R-:W-:-:S04]  /*4750*/  USEL UR6, UR6, URZ, UP0 ;  /* 0x000000ff06067287 */ /* 0x000fc80008000000 */
[----:B------:R-:W-:Y:S01]  /*4760*/  ULEA UR6, UR6, UR7, 0x3 ;  /* 0x0000000706067291 */ /* 0x000fe2000f8e18ff */
[----:B--2---:R-:W-:-:S04]  /*4770*/  LOP3.LUT R3, R11, UR5, RZ, 0x3c, !PT ;  /* 0x000000050b037c12 */ /* 0x004fc8000f8e3cff */
[----:B------:R-:W-:-:S04]  /*4780*/  SHF.L.U32 R3, R3, 0x1f, RZ ;  /* 0x0000001f03037819 */ /* 0x000fc800000006ff */
[----:B------:R-:W2:Y:S02]  /*4790*/  SYNCS.PHASECHK.TRANS64.TRYWAIT P0, [UR6], R3 ;  /* 0x00000003ff0075a7 */ /* 0x000ea40008001106 */
[----:B--2---:R-:W-:Y:S05]  /*47a0*/  @!P0 BRA `(.L_x_76) ;  /* 0x0000005800a08947 */ /* 0x004fea0003800000 */
.L_x_192:
[----:B------:R-:W-:Y:S01]  /*47b0*/  NOP ;  /* 0x0000000000007918 */ /* 0x000fe20000000000 */
[----:B--2---:R-:W2:Y:S01]  /*47c0*/  LDS R0, [UR4+0x14] ;  /* 0x00001404ff007984 */ /* 0x004ea20008000800 */
[----:B------:R-:W-:Y:S01]  /*47d0*/  LOP3.LUT R2, R2, 0xffff, RZ, 0xc0, !PT ;  /* 0x0000ffff02027812 */ /* 0x000fe200078ec0ff */
[----:B------:R-:W-:Y:S02]  /*47e0*/  IMAD.MOV.U32 R3, RZ, RZ, 0xffff ;  /* 0x0000ffffff037424 */ /* 0x000fe400078e00ff */
[----:B------:R-:W-:Y:S01]  /*47f0*/  IMAD.MOV.U32 R5, RZ, RZ, 0x1 ;  /* 0x00000001ff057424 */ /* 0x000fe200078e00ff */
[----:B------:R-:W-:-:S04]  /*4800*/  SHF.R.U32.HI R2, RZ, 0x5, R2 ;  /* 0x00000005ff027819 */ /* 0x000fc80000011602 */
[-C--:B------:R-:W-:Y:S02]  /*4810*/  SHF.L.U32 R3, R3, R2.reuse, RZ ;  /* 0x0000000203037219 */ /* 0x080fe400000006ff */
[----:B------:R-:W-:Y:S02]  /*4820*/  SHF.L.U32 R5, R5, R2, RZ ;  /* 0x0000000205057219 */ /* 0x000fe400000006ff */
[----:B--2---:R-:W-:-:S04]  /*4830*/  LOP3.LUT R0, R0, R3, RZ, 0xc0, !PT ;  /* 0x0000000300007212 */ /* 0x004fc800078ec0ff */
[----:B------:R-:W-:-:S13]  /*4840*/  ISETP.NE.AND P0, PT, R0, R3, PT ;  /* 0x000000030000720c */ /* 0x000fda0003f05270 */
[----:B------:R-:W-:Y:S05]  /*4850*/  @P0 BRA `(.L_x_77) ;  /* 0x00000000005c0947 */ /* 0x000fea0003800000 */
[----:B------:R-:W2:Y:S02]  /*4860*/  LDS R0, [UR4+0x18] ;  /* 0x00001804ff007984 */ /* 0x000ea40008000800 */
[----:B--2---:R-:W-:-:S04]  /*4870*/  LOP3.LUT R0, R0, R5, RZ, 0xc0, !PT ;  /* 0x0000000500007212 */ /* 0x004fc800078ec0ff */
[----:B------:R-:W-:-:S13]  /*4880*/  ISETP.NE.AND P0, PT, R0, R5, PT ;  /* 0x000000050000720c */ /* 0x000fda0003f05270 */
[----:B------:R-:W-:Y:S05]  /*4890*/  @P0 BRA `(.L_x_78) ;  /* 0x0000000000400947 */ /* 0x000fea0003800000 */
[----:B------:R-:W-:Y:S01]  /*48a0*/  R2UR UR8, R3 ;  /* 0x00000000030872ca */ /* 0x000fe200000e0000 */
[----:B------:R-:W2:Y:S01]  /*48b0*/  S2R R2, SR_LANEID ;  /* 0x0000000000027919 */ /* 0x000ea20000000000 */
[----:B------:R-:W-:Y:S01]  /*48c0*/  LOP3.LUT R5, RZ, R5, RZ, 0x33, !PT ;  /* 0x00000005ff057212 */ /* 0x000fe200078e33ff */
[----:B------:R-:W-:Y:S02]  /*48d0*/  VOTEU.ANY UR7, UPT, PT ;  /* 0x0000000000077886 */ /* 0x000fe400038e0100 */
[----:B------:R-:W-:Y:S01]  /*48e0*/  UFLO.U32 UR7, UR7 ;  /* 0x00000007000772bd */ /* 0x000fe200080e0000 */
[----:B------:R-:W4:Y:S07]  /*48f0*/  REDUX UR5, R5 ;  /* 0x00000000050573c4 */ /* 0x000f2e0000000000 */
[----:B------:R-:W-:-:S06]  /*4900*/  ULOP3.LUT UR8, URZ, UR8, URZ, 0x33, !UPT ;  /* 0x00000008ff087292 */ /* 0x000fcc000f8e33ff */
[----:B------:R-:W-:-:S04]  /*4910*/  IMAD.U32 R0, RZ, RZ, UR8 ;  /* 0x00000008ff007e24 */ /* 0x000fc8000f8e00ff */
[----:B------:R-:W1:Y:S02]  /*4920*/  REDUX UR6, R0 ;  /* 0x00000000000673c4 */ /* 0x000e640000000000 */
[----:B------:R1:W-:Y:S01]  /*4930*/  UTCATOMSWS.AND URZ, UR8 ;  /* 0x0000000800ff79e3 */ /* 0x0003e20008000000 */
[----:B--2---:R-:W-:Y:S01]  /*4940*/  ISETP.EQ.U32.AND P0, PT, R2, UR7, PT ;  /* 0x0000000702007c0c */ /* 0x004fe2000bf02070 */
[----:B----4-:R-:W-:Y:S02]  /*4950*/  IMAD.U32 R2, RZ, RZ, UR5 ;  /* 0x00000005ff027e24 */ /* 0x010fe4000f8e00ff */
[----:B-1----:R-:W-:-:S10]  /*4960*/  IMAD.U32 R3, RZ, RZ, UR6 ;  /* 0x00000006ff037e24 */ /* 0x002fd4000f8e00ff */
[----:B------:R1:W-:Y:S04]  /*4970*/  @P0 ATOMS.AND RZ, [UR4+0x14], R3 ;  /* 0x00001403ffff098c */ /* 0x0003e8000a800004 */
[----:B------:R1:W-:Y:S01]  /*4980*/  @P0 ATOMS.AND RZ, [UR4+0x18], R2 ;  /* 0x00001802ffff098c */ /* 0x0003e2000a800004 */
[----:B------:R-:W-:Y:S05]  /*4990*/  BRA `(.L_x_79) ;  /* 0x0000000000147947 */ /* 0x000fea0003800000 */
.L_x_78:
[----:B------:R-:W-:Y:S02]  /*49a0*/  MOV R2, 0x49c0 ;  /* 0x000049c000027802 */ /* 0x000fe40000000f00 */
[----:B-1-3-5:R-:W-:Y:S05]  /*49b0*/  CALL.REL.NOINC `($__internal_0_$__cuda_sm10x_tcgen05_guardrail_trap_col_being_dealloced_not_returned_by_alloc) ;  /* 0x0000005c008c7944 */ /* 0x02afea0003c00000 */
[----:B------:R-:W-:Y:S05]  /*49c0*/  BRA `(.L_x_79) ;  /* 0x0000000000087947 */ /* 0x000fea0003800000 */
.L_x_77:
[----:B------:R-:W-:Y:S02]  /*49d0*/  MOV R2, 0x49f0 ;  /* 0x000049f000027802 */ /* 0x000fe40000000f00 */
[----:B-1-3-5:R-:W-:Y:S05]  /*49e0*/  CALL.REL.NOINC `($__internal_2_$__cuda_sm10x_tcgen05_guardrail_trap_unallocated_columns_being_dealloced) ;  /* 0x0000005c00987944 */ /* 0x02afea0003c00000 */
.L_x_79:
[----:B------:R-:W-:Y:S01]  /*49f0*/  NOP ;  /* 0x0000000000007918 */ /* 0x000fe20000000000 */
[----:B---3--:R-:W-:Y:S05]  /*4a00*/  EXIT ;  /* 0x000000000000794d */ /* 0x008fea0003800000 */
.L_x_63:
[----:B------:R-:W2:Y:S01]  /*4a10*/  LDC R3, c[0x0][0x384] ;  /* 0x0000e100ff037b82 */ /* 0x000ea20000000800 */
[----:B------:R-:W-:Y:S01]  /*4a20*/  UISETP.NE.OR UP6, UPT, UR4, 0x3, !UP6 ;  /* 0x000000030400788c */ /* 0x000fe2000f7c5670 */
[----:B--2---:R-:W-:-:S08]  /*4a30*/  IADD3 R3, PT, PT, R3, 0x7f, RZ ;  /* 0x0000007f03037810 */ /* 0x004fd00007ffe0ff */
[----:B------:R-:W-:Y:S05]  /*4a40*/  BRA.U UP6, `(.L_x_80) ;  /* 0x00000015066c7547 */ /* 0x000fea000b800000 */
[----:B------:R-:W2:Y:S01]  /*4a50*/  LDC R18, c[0x0][0x38c] ;  /* 0x0000e300ff127b82 */ /* 0x000ea20000000800 */
[----:B------:R-:W3:Y:S01]  /*4a60*/  LDCU.64 UR6, c[0x0][0x988] ;  /* 0x00013100ff0677ac */ /* 0x000ee20008000a00 */
[----:B------:R-:W-:Y:S01]  /*4a70*/  SHF.R.S32.HI R8, RZ, 0x1f, R3 ;  /* 0x0000001fff087819 */ /* 0x000fe20000011403 */
[----:B------:R-:W-:Y:S01]  /*4a80*/  IMAD.MOV.U32 R32, RZ, RZ, 0x1 ;  /* 0x00000001ff207424 */ /* 0x000fe200078e00ff */
[----:B------:R-:W4:Y:S02]  /*4a90*/  LDCU.64 UR4, c[0x0][0x990] ;  /* 0x00013200ff0477ac */ /* 0x000f240008000a00 */
[----:B-----5:R-:W-:Y:S01]  /*4aa0*/  LEA.HI R33, R8, R3, RZ, 0x7 ;  /* 0x0000000308217211 */ /* 0x020fe200078f38ff */
[----:B------:R-:W-:Y:S01]  /*4ab0*/  IMAD.MOV.U32 R27, RZ, RZ, RZ ;  /* 0x000000ffff1b7224 */ /* 0x000fe200078e00ff */
[----:B------:R-:W1:Y:S01]  /*4ac0*/  LDC R22, c[0x0][0x388] ;  /* 0x0000e200ff167b82 */ /* 0x000e620000000800 */
[----:B------:R-:W-:Y:S01]  /*4ad0*/  UMOV UR17, 0x400 ;  /* 0x0000040000117882 */ /* 0x000fe20000000000 */
[----:B------:R-:W-:Y:S01]  /*4ae0*/  IMAD.MOV.U32 R25, RZ, RZ, 0x1000 ;  /* 0x00001000ff197424 */ /* 0x000fe200078e00ff */
[----:B------:R-:W-:Y:S01]  /*4af0*/  ULEA UR17, UR49, UR17, 0x18 ;  /* 0x0000001131117291 */ /* 0x000fe2000f8ec0ff */
[----:B------:R-:W-:Y:S01]  /*4b00*/  SHF.R.S32.HI R33, RZ, 0x7, R33 ;  /* 0x00000007ff217819 */ /* 0x000fe20000011421 */
[----:B------:R-:W-:-:S02]  /*4b10*/  USEL UR18, URZ, 0x1, UP5 ;  /* 0x00000001ff127887 */ /* 0x000fc4000a800000 */
[----:B------:R-:W-:Y:S01]  /*4b20*/  UIADD3 UR22, UPT, UPT, UR17, 0x128, URZ ;  /* 0x0000012811167890 */ /* 0x000fe2000fffe0ff */
[----:B------:R-:W1:Y:S01]  /*4b30*/  LDC R0, c[0x0][0xc30] ;  /* 0x00030c00ff007b82 */ /* 0x000e620000000800 */
[----:B------:R-:W-:Y:S02]  /*4b40*/  UIADD3 UR21, UPT, UPT, UR17, 0x110, URZ ;  /* 0x0000011011157890 */ /* 0x000fe4000fffe0ff */
[----:B---3--:R-:W-:Y:S02]  /*4b50*/  UISETP.NE.U32.AND UP3, UPT, UR6, URZ, UPT ;  /* 0x000000ff0600728c */ /* 0x008fe4000bf65070 */
[----:B------:R-:W-:Y:S02]  /*4b60*/  UIADD3 UR20, UPT, UPT, UR17, 0x118, URZ ;  /* 0x0000011811147890 */ /* 0x000fe4000fffe0ff */
[----:B------:R-:W-:Y:S01]  /*4b70*/  UISETP.NE.AND.EX UP3, UPT, UR7, URZ, UPT, UP3 ;  /* 0x000000ff0700728c */ /* 0x000fe2000bf65330 */
[----:B------:R-:W3:Y:S01]  /*4b80*/  LDC R23, c[0x0][0x370] ;  /* 0x0000dc00ff177b82 */ /* 0x000ee20000000800 */
[C---:B--2---:R-:W-:Y:S01]  /*4b90*/  R2UR UR7, R18.reuse ;  /* 0x00000000120772ca */ /* 0x044fe200000e0000 */
[----:B----4-:R-:W-:Y:S01]  /*4ba0*/  UISETP.NE.U32.AND UP4, UPT, UR4, URZ, UPT ;  /* 0x000000ff0400728c */ /* 0x010fe2000bf85070 */
[----:B------:R-:W-:Y:S01]  /*4bb0*/  R2UR UR6, R18 ;  /* 0x00000000120672ca */ /* 0x000fe200000e0000 */
[----:B------:R-:W-:-:S02]  /*4bc0*/  UIADD3 UR16, UPT, UPT, UR17, 0x168, URZ ;  /* 0x0000016811107890 */ /* 0x000fc4000fffe0ff */
[----:B------:R-:W-:Y:S02]  /*4bd0*/  UIADD3 UR19, UPT, UPT, UR17, 0x120, URZ ;  /* 0x0000012011137890 */ /* 0x000fe4000fffe0ff */
[----:B------:R-:W2:Y:S01]  /*4be0*/  LDC R2, c[0x0][0xc0c] ;  /* 0x00030300ff027b82 */ /* 0x000ea20000000800 */
[----:B-1----:R-:W-:Y:S01]  /*4bf0*/  R2UR UR15, R22 ;  /* 0x00000000160f72ca */ /* 0x002fe200000e0000 */
[----:B------:R-:W-:Y:S02]  /*4c00*/  UPRMT UR22, UR49, 0x654, UR22 ;  /* 0x0000065431167896 */ /* 0x000fe40008000016 */
[----:B------:R-:W-:Y:S02]  /*4c10*/  UPRMT UR24, UR49, 0x654, UR21 ;  /* 0x0000065431187896 */ /* 0x000fe40008000015 */
[----:B------:R-:W-:Y:S02]  /*4c20*/  UPRMT UR23, UR49, 0x654, UR20 ;  /* 0x0000065431177896 */ /* 0x000fe40008000014 */
[----:B------:R-:W1:Y:S01]  /*4c30*/  LDC R17, c[0x0][0xc20] ;  /* 0x00030800ff117b82 */ /* 0x000e620000000800 */
[----:B------:R-:W-:Y:S01]  /*4c40*/  ISETP.NE.AND P1, PT, R0, 0x1, PT ;  /* 0x000000010000780c */ /* 0x000fe20003f25270 */
[----:B------:R-:W-:-:S02]  /*4c50*/  UPLOP3.LUT UP1, UPT, UPT, UPT, UPT, 0x40, 0x4 ;  /* 0x000000000004789c */ /* 0x000fc40003f2e870 */
[----:B------:R-:W-:Y:S02]  /*4c60*/  UPRMT UR16, URZ, 0x654, UR16 ;  /* 0x00000654ff107896 */ /* 0x000fe40008000010 */
[----:B------:R-:W-:Y:S02]  /*4c70*/  UPRMT UR49, UR49, 0x654, UR19 ;  /* 0x0000065431317896 */ /* 0x000fe40008000013 */
[----:B------:R-:W4:Y:S01]  /*4c80*/  LDC.64 R36, c[0x0][0x348] ;  /* 0x0000d200ff247b82 */ /* 0x000f220000000a00 */
[----:B------:R-:W-:-:S07]  /*4c90*/  UISETP.NE.AND.EX UP4, UPT, UR5, URZ, UPT, UP4 ;  /* 0x000000ff0500728c */ /* 0x000fce000bf85340 */
[----:B------:R-:W1:Y:S08]  /*4ca0*/  LDC.64 R20, c[0x0][0xc10] ;  /* 0x00030400ff147b82 */ /* 0x000e700000000a00 */
[----:B------:R-:W1:Y:S08]  /*4cb0*/  LDC.64 R6, c[0x0][0xc18] ;  /* 0x00030600ff067b82 */ /* 0x000e700000000a00 */
[----:B------:R-:W1:Y:S08]  /*4cc0*/  LDC.64 R4, c[0x0][0xc28] ;  /* 0x00030a00ff047b82 */ /* 0x000e700000000a00 */
[----:B--23--:R-:W1:Y:S02]  /*4cd0*/  LDC R24, c[0x0][0x374] ;  /* 0x0000dd00ff187b82 */ /* 0x00ce640000000800 */
.L_x_91:
[-C--:B------:R-:W-:Y:S02]  /*4ce0*/  IABS R3, R33.reuse ;  /* 0x0000002100037213 */ /* 0x080fe40000000000 */
[----:B------:R-:W-:Y:S02]  /*4cf0*/  SHF.L.U32 R0, R27, 0x1f, RZ ;  /* 0x0000001f1b007819 */ /* 0x000fe400000006ff */
[----:B--2---:R-:W2:Y:S01]  /*4d00*/  I2F.RP R12, R3 ;  /* 0x00000003000c7306 */ /* 0x004ea20000209400 */
[----:B------:R-:W-:Y:S01]  /*4d10*/  IABS R10, R33 ;  /* 0x00000021000a7213 */ /* 0x000fe20000000000 */
[----:B------:R-:W3:Y:S01]  /*4d20*/  SYNCS.PHASECHK.TRANS64.TRYWAIT P2, [UR17+0x160], R0 ;  /* 0x00016000ff0075a7 */ /* 0x000ee20008041111 */
[----:B------:R-:W-:Y:S03]  /*4d30*/  IABS R11, R16 ;  /* 0x00000010000b7213 */ /* 0x000fe60000000000 */
[----:B------:R-:W-:Y:S04]  /*4d40*/  IMAD.MOV R10, RZ, RZ, -R10 ;  /* 0x000000ffff0a7224 */ /* 0x000fe800078e0a0a */
[----:B--2---:R-:W2:Y:S02]  /*4d50*/  MUFU.RCP R9, R12 ;  /* 0x0000000c00097308 */ /* 0x004ea40000001000 */
[----:B--2---:R-:W-:Y:S01]  /*4d60*/  VIADD R28, R9, 0xffffffe ;  /* 0x0ffffffe091c7836 */ /* 0x004fe20000000000 */
[----:B------:R-:W-:Y:S07]  /*4d70*/  IABS R9, R22 ;  /* 0x0000001600097213 */ /* 0x000fee0000000000 */
[----:B------:R-:W2:Y:S10]  /*4d80*/  F2I.FTZ.U32.TRUNC.NTZ R29, R28 ;  /* 0x0000001c001d7305 */ /* 0x000eb4000021f000 */
[----:B------:R-:W5:Y:S01]  /*4d90*/  I2F.RP R12, R9 ;  /* 0x00000009000c7306 */ /* 0x000f620000209400 */
[--C-:B--2---:R-:W-:Y:S02]  /*4da0*/  IMAD.MOV R14, RZ, RZ, -R29.reuse ;  /* 0x000000ffff0e7224 */ /* 0x104fe400078e0a1d */
[----:B------:R-:W-:Y:S02]  /*4db0*/  IMAD.MOV.U32 R28, RZ, RZ, RZ ;  /* 0x000000ffff1c7224 */ /* 0x000fe400078e00ff */
[----:B------:R-:W-:Y:S05]  /*4dc0*/  IMAD R14, R14, R3, RZ ;  /* 0x000000030e0e7224 */ /* 0x000fea00078e02ff */
[----:B-----5:R-:W2:Y:S01]  /*4dd0*/  MUFU.RCP R12, R12 ;  /* 0x0000000c000c7308 */ /* 0x020ea20000001000 */
[----:B------:R-:W-:Y:S06]  /*4de0*/  IMAD.HI.U32 R14, R29, R14, R28 ;  /* 0x0000000e1d0e7227 */ /* 0x000fec00078e001c */
[----:B------:R-:W-:Y:S04]  /*4df0*/  IMAD.HI.U32 R41, R14, R11, RZ ;  /* 0x0000000b0e297227 */ /* 0x000fe800078e00ff */
[----:B------:R-:W-:Y:S01]  /*4e00*/  IMAD R11, R41, R10, R11 ;  /* 0x0000000a290b7224 */ /* 0x000fe200078e020b */
[----:B------:R-:W-:Y:S04]  /*4e10*/  IABS R10, R18 ;  /* 0x00000012000a7213 */ /* 0x000fe80000000000 */
[----:B------:R-:W-:Y:S01]  /*4e20*/  ISETP.GT.U32.AND P3, PT, R3, R11, PT ;  /* 0x0000000b0300720c */ /* 0x000fe20003f64070 */
[----:B--2---:R-:W-:Y:S04]  /*4e30*/  VIADD R38, R12, 0xffffffe ;  /* 0x0ffffffe0c267836 */ /* 0x004fe80000000000 */
[----:B------:R2:W5:Y:S08]  /*4e40*/  F2I.FTZ.U32.TRUNC.NTZ R39, R38 ;  /* 0x0000002600277305 */ /* 0x000570000021f000 */
[-C--:B------:R-:W-:Y:S01]  /*4e50*/  @!P3 IADD3 R11, PT, PT, R11, -R3.reuse, RZ ;  /* 0x800000030b0bb210 */ /* 0x080fe20007ffe0ff */
[----:B------:R-:W-:Y:S01]  /*4e60*/  @!P3 VIADD R41, R41, 0x1 ;  /* 0x000000012929b836 */ /* 0x000fe20000000000 */
[----:B------:R-:W-:Y:S02]  /*4e70*/  ISETP.NE.AND P3, PT, R33, RZ, PT ;  /* 0x000000ff2100720c */ /* 0x000fe40003f65270 */
[----:B------:R-:W-:Y:S02]  /*4e80*/  ISETP.GE.U32.AND P4, PT, R11, R3, PT ;  /* 0x000000030b00720c */ /* 0x000fe40003f86070 */
[----:B------:R-:W4:Y:S01]  /*4e90*/  I2F.RP R11, R10 ;  /* 0x0000000a000b7306 */ /* 0x000f220000209400 */
[----:B------:R-:W-:Y:S01]  /*4ea0*/  LOP3.LUT R3, R16, R33, RZ, 0x3c, !PT ;  /* 0x0000002110037212 */ /* 0x000fe200078e3cff */
[----:B--2---:R-:W-:Y:S03]  /*4eb0*/  IMAD.MOV.U32 R38, RZ, RZ, RZ ;  /* 0x000000ffff267224 */ /* 0x004fe600078e00ff */
[----:B------:R-:W-:Y:S02]  /*4ec0*/  ISETP.GE.AND P0, PT, R3, RZ, PT ;  /* 0x000000ff0300720c */ /* 0x000fe40003f06270 */
[----:B-----5:R-:W-:Y:S04]  /*4ed0*/  IADD3 R3, PT, PT, RZ, -R39, RZ ;  /* 0x80000027ff037210 */ /* 0x020fe80007ffe0ff */
[----:B------:R-:W-:Y:S02]  /*4ee0*/  @P4 VIADD R41, R41, 0x1 ;  /* 0x0000000129294836 */ /* 0x000fe40000000000 */
[----:B------:R-:W-:Y:S01]  /*4ef0*/  IMAD R3, R3, R9, RZ ;  /* 0x0000000903037224 */ /* 0x000fe200078e02ff */
[----:B----4-:R-:W2:Y:S03]  /*4f00*/  MUFU.RCP R11, R11 ;  /* 0x0000000b000b7308 */ /* 0x010ea60000001000 */
[----:B------:R-:W-:Y:S04]  /*4f10*/  IMAD.HI.U32 R39, R39, R3, R38 ;  /* 0x0000000327277227 */ /* 0x000fe800078e0026 */
[----:B------:R-:W-:Y:S01]  /*4f20*/  @!P0 IMAD.MOV R41, RZ, RZ, -R41 ;  /* 0x000000ffff298224 */ /* 0x000fe200078e0a29 */
[----:B------:R-:W-:Y:S02]  /*4f30*/  @!P3 LOP3.LUT R41, RZ, R33, RZ, 0x33, !PT ;  /* 0x00000021ff29b212 */ /* 0x000fe400078e33ff */
[----:B------:R-:W-:Y:S02]  /*4f40*/  ISETP.NE.AND P3, PT, R22, RZ, PT ;  /* 0x000000ff1600720c */ /* 0x000fe40003f65270 */
[----:B------:R-:W-:Y:S05]  /*4f50*/  IABS R12, R41 ;  /* 0x00000029000c7213 */ /* 0x000fea0000000000 */
[----:B------:R-:W-:Y:S05]  /*4f60*/  IMAD.HI.U32 R39, R39, R12, RZ ;  /* 0x0000000c27277227 */ /* 0x000fea00078e00ff */
[----:B------:R-:W-:Y:S05]  /*4f70*/  IADD3 R3, PT, PT, -R39, RZ, RZ ;  /* 0x000000ff27037210 */ /* 0x000fea0007ffe1ff */
[----:B------:R-:W-:Y:S01]  /*4f80*/  IMAD R12, R9, R3, R12 ;  /* 0x00000003090c7224 */ /* 0x000fe200078e020c */
[----:B------:R-:W-:Y:S04]  /*4f90*/  LOP3.LUT R3, R41, R22, RZ, 0x3c, !PT ;  /* 0x0000001629037212 */ /* 0x000fe800078e3cff */
[----:B------:R-:W-:Y:S11]  /*4fa0*/  ISETP.GT.U32.AND P0, PT, R9, R12, PT ;  /* 0x0000000c0900720c */ /* 0x000ff60003f04070 */
[----:B------:R-:W-:Y:S02]  /*4fb0*/  @!UPT UIADD3 URZ, UPT, UPT, URZ, URZ, URZ ;  /* 0x000000fffffff290 */ /* 0x000fe4000fffe0ff */
[----:B------:R-:W-:Y:S01]  /*4fc0*/  @!P0 IMAD.IADD R12, R12, 0x1, -R9 ;  /* 0x000000010c0c8824 */ /* 0x000fe200078e0a09 */
[----:B------:R-:W-:Y:S02]  /*4fd0*/  @!P0 IADD3 R39, PT, PT, R39, 0x1, RZ ;  /* 0x0000000127278810 */ /* 0x000fe40007ffe0ff */
[----:B------:R-:W-:Y:S02]  /*4fe0*/  ISETP.GE.AND P0, PT, R3, RZ, PT ;  /* 0x000000ff0300720c */ /* 0x000fe40003f06270 */
[----:B------:R-:W-:Y:S01]  /*4ff0*/  ISETP.GE.U32.AND P4, PT, R12, R9, PT ;  /* 0x000000090c00720c */ /* 0x000fe20003f86070 */
[----:B--2---:R-:W-:Y:S06]  /*5000*/  VIADD R9, R11, 0xffffffe ;  /* 0x0ffffffe0b097836 */ /* 0x004fec0000000000 */
[----:B------:R-:W2:Y:S06]  /*5010*/  F2I.FTZ.U32.TRUNC.NTZ R9, R9 ;  /* 0x0000000900097305 */ /* 0x000eac000021f000 */
[----:B------:R-:W-:Y:S01]  /*5020*/  @P4 VIADD R39, R39, 0x1 ;  /* 0x0000000127274836 */ /* 0x000fe20000000000 */
[----:B---3--:R-:W-:Y:S06]  /*5030*/  @!P2 BRA `(.L_x_81) ;  /* 0x000000500094a947 */ /* 0x008fec0003800000 */
.L_x_194:
[----:B--2---:R-:W-:Y:S01]  /*5040*/  MOV R15, R9 ;  /* 0x00000009000f7202 */ /* 0x004fe20000000f00 */
[----:B------:R-:W2:Y:S01]  /*5050*/  LDS.128 R28, [UR17+0x1a0] ;  /* 0x0001a011ff1c7984 */ /* 0x000ea20008000c00 */
[----:B---3--:R-:W-:Y:S02]  /*5060*/  IMAD.MOV R0, RZ, RZ, -R9 ;  /* 0x000000ffff007224 */ /* 0x008fe400078e0a09 */
[----:B------:R-:W-:Y:S01]  /*5070*/  @!P0 IMAD.MOV R39, RZ, RZ, -R39 ;  /* 0x000000ffff278224 */ /* 0x000fe200078e0a27 */
[----:B------:R-:W-:Y:S01]  /*5080*/  @!P3 LOP3.LUT R39, RZ, R22, RZ, 0x33, !PT ;  /* 0x00000016ff27b212 */ /* 0x000fe200078e33ff */
[----:B------:R-:W-:Y:S01]  /*5090*/  IMAD R38, R0, R10, RZ ;  /* 0x0000000a00267224 */ /* 0x000fe200078e02ff */
[----:B------:R-:W-:Y:S01]  /*50a0*/  ISETP.GE.AND P0, PT, R26, 0x1, PT ;  /* 0x000000011a00780c */ /* 0x000fe20003f06270 */
[----:B------:R-:W-:Y:S01]  /*50b0*/  IMAD.MOV.U32 R14, RZ, RZ, RZ ;  /* 0x000000ffff0e7224 */ /* 0x000fe200078e00ff */
[----:B------:R-:W-:Y:S01]  /*50c0*/  IABS R3, R39 ;  /* 0x0000002700037213 */ /* 0x000fe20000000000 */
[----:B------:R-:W-:Y:S01]  /*50d0*/  @!PT LDS RZ, [RZ] ;  /* 0x00000000fffff984 */ /* 0x000fe20000000800 */
[----:B------:R-:W-:Y:S01]  /*50e0*/  @!PT LDS RZ, [RZ] ;  /* 0x00000000fffff984 */ /* 0x000fe20000000800 */
[----:B------:R-:W-:Y:S01]  /*50f0*/  @!PT LDS RZ, [RZ] ;  /* 0x00000000fffff984 */ /* 0x000fe20000000800 */
[----:B------:R-:W-:Y:S01]  /*5100*/  @!PT LDS RZ, [RZ] ;  /* 0x00000000fffff984 */ /* 0x000fe20000000800 */
[----:B------:R3:W-:Y:S06]  /*5110*/  MEMBAR.ALL.CTA ;  /* 0x0000000000007992 */ /* 0x0007ec0000008000 */
[----:B---3--:R-:W3:Y:S01]  /*5120*/  FENCE.VIEW.ASYNC.S ;  /* 0x00000000000073c6 */ /* 0x008ee20000000000 */
[----:B------:R-:W-:Y:S01]  /*5130*/  LOP3.LUT R34, R39, R18, RZ, 0x3c, !PT ;  /* 0x0000001227227212 */ /* 0x000fe200078e3cff */
[----:B------:R-:W-:Y:S06]  /*5140*/  IMAD.HI.U32 R38, R9, R38, R14 ;  /* 0x0000002609267227 */ /* 0x000fec00078e000e */
[----:B------:R-:W-:Y:S04]  /*5150*/  IMAD.HI.U32 R38, R38, R3, RZ ;  /* 0x0000000326267227 */ /* 0x000fe800078e00ff */
[----:B------:R-:W-:Y:S04]  /*5160*/  IMAD.MOV R0, RZ, RZ, -R38 ;  /* 0x000000ffff007224 */ /* 0x000fe800078e0a26 */
[C---:B------:R-:W-:Y:S05]  /*5170*/  IMAD R3, R10.reuse, R0, R3 ;  /* 0x000000000a037224 */ /* 0x040fea00078e0203 */
[----:B------:R-:W-:Y:S01]  /*5180*/  ISETP.GT.U32.AND P4, PT, R10, R3, PT ;  /* 0x000000030a00720c */ /* 0x000fe20003f84070 */
[----:B---3--:R-:W-:Y:S01]  /*5190*/  SYNCS.ARRIVE.TRANS64.RED.A1T0 RZ, [UR16], RZ ;  /* 0x000000ffffff79a7 */ /* 0x008fe20008100410 */
[----:B--2---:R-:W-:Y:S11]  /*51a0*/  LOP3.LUT P3, RZ, R30, 0x1, RZ, 0xc0, !PT ;  /* 0x000000011eff7812 */ /* 0x004ff6000786c0ff */
[-C--:B------:R-:W-:Y:S04]  /*51b0*/  @!P4 IADD3 R3, PT, PT, R3, -R10.reuse, RZ ;  /* 0x8000000a0303c210 */ /* 0x080fe80007ffe0ff */
[----:B------:R-:W-:Y:S02]  /*51c0*/  ISETP.GE.U32.AND P5, PT, R3, R10, PT ;  /* 0x0000000a0300720c */ /* 0x000fe40003fa6070 */
[----:B------:R-:W-:Y:S02]  /*51d0*/  @P3 MOV R13, R28 ;  /* 0x0000001c000d3202 */ /* 0x000fe40000000f00 */
[----:B------:R-:W-:Y:S01]  /*51e0*/  @P3 LOP3.LUT R8, R29, 0xffff, RZ, 0xc0, !PT ;  /* 0x0000ffff1d083812 */ /* 0x000fe200078ec0ff */
[----:B------:R-:W-:Y:S08]  /*51f0*/  @!P0 BRA `(.L_x_82) ;  /* 0x0000000000a48947 */ /* 0x000ff00003800000 */
[----:B-1----:R-:W-:Y:S01]  /*5200*/  IMAD.HI.U32 R42, R24, R7, RZ ;  /* 0x00000007182a7227 */ /* 0x002fe200078e00ff */
[----:B------:R-:W-:Y:S02]  /*5210*/  ISETP.NE.AND P0, PT, R6, 0x1, PT ;  /* 0x000000010600780c */ /* 0x000fe40003f05270 */
[----:B------:R-:W-:Y:S01]  /*5220*/  ISETP.NE.AND P2, PT, R26, 0x1, PT ;  /* 0x000000011a00780c */ /* 0x000fe20003f45270 */
[-C--:B------:R-:W-:Y:S01]  /*5230*/  IMAD.HI.U32 R40, R23, R20.reuse, RZ ;  /* 0x0000001417287227 */ /* 0x080fe200078e00ff */
[----:B------:R-:W-:Y:S02]  /*5240*/  SHF.R.U32.HI R43, RZ, R17, R42 ;  /* 0x00000011ff2b7219 */ /* 0x000fe4000001162a */
[----:B------:R-:W-:Y:S01]  /*5250*/  ISETP.NE.AND P6, PT, R2, 0x1, PT ;  /* 0x000000010200780c */ /* 0x000fe20003fc5270 */
[----:B------:R-:W-:Y:S01]  /*5260*/  IMAD.HI.U32 R46, R8, R7, RZ ;  /* 0x00000007082e7227 */ /* 0x000fe200078e00ff */
[----:B------:R-:W-:Y:S02]  /*5270*/  SHF.R.U32.HI R40, RZ, R21, R40 ;  /* 0x00000015ff287219 */ /* 0x000fe40000011628 */
[----:B------:R-:W-:Y:S01]  /*5280*/  SEL R3, R24, R43, !P0 ;  /* 0x0000002b18037207 */ /* 0x000fe20004000000 */
[----:B------:R-:W-:Y:S01]  /*5290*/  IMAD.HI.U32 R42, R13, R20, RZ ;  /* 0x000000140d2a7227 */ /* 0x000fe200078e00ff */
[----:B------:R-:W-:Y:S02]  /*52a0*/  SEL R11, R23, R40, !P6 ;  /* 0x00000028170b7207 */ /* 0x000fe40007000000 */
[----:B------:R-:W-:Y:S01]  /*52b0*/  SHF.R.U32.HI R43, RZ, R17, R46 ;  /* 0x00000011ff2b7219 */ /* 0x000fe2000001162e */
[-C--:B------:R-:W-:Y:S01]  /*52c0*/  IMAD.HI.U32 R44, R3, R4.reuse, RZ ;  /* 0x00000004032c7227 */ /* 0x080fe200078e00ff */
[----:B------:R-:W-:Y:S02]  /*52d0*/  SHF.R.U32.HI R42, RZ, R21, R42 ;  /* 0x00000015ff2a7219 */ /* 0x000fe4000001162a */
[----:B------:R-:W-:Y:S01]  /*52e0*/  SEL R9, R8, R43, !P0 ;  /* 0x0000002b08097207 */ /* 0x000fe20004000000 */
[-C--:B------:R-:W-:Y:S01]  /*52f0*/  IMAD.HI.U32 R40, R11, R4.reuse, RZ ;  /* 0x000000040b287227 */ /* 0x080fe200078e00ff */
[-C--:B------:R-:W-:Y:S03]  /*5300*/  @P2 SHF.R.U32.HI R3, RZ, R5.reuse, R44 ;  /* 0x00000005ff032219 */ /* 0x080fe6000001162c */
[----:B------:R-:W-:Y:S01]  /*5310*/  IMAD.HI.U32 R14, R9, R4, RZ ;  /* 0x00000004090e7227 */ /* 0x000fe200078e00ff */
[----:B------:R-:W-:Y:S03]  /*5320*/  @P2 SHF.R.U32.HI R11, RZ, R5, R40 ;  /* 0x00000005ff0b2219 */ /* 0x000fe60000011628 */
[C---:B------:R-:W-:Y:S01]  /*5330*/  IMAD R10, R26.reuse, R3, RZ ;  /* 0x000000031a0a7224 */ /* 0x040fe200078e02ff */
[----:B------:R-:W-:Y:S01]  /*5340*/  SEL R3, R13, R42, !P6 ;  /* 0x0000002a0d037207 */ /* 0x000fe20007000000 */
[C---:B------:R-:W-:Y:S01]  /*5350*/  IMAD R12, R26.reuse, R11, RZ ;  /* 0x0000000b1a0c7224 */ /* 0x040fe200078e02ff */
[-C--:B------:R-:W-:Y:S02]  /*5360*/  SHF.R.U32.HI R14, RZ, R5.reuse, R14 ;  /* 0x00000005ff0e7219 */ /* 0x080fe4000001160e */
[C---:B------:R-:W-:Y:S02]  /*5370*/  ISETP.GE.AND P0, PT, R9.reuse, R10, PT ;  /* 0x0000000a0900720c */ /* 0x040fe40003f06270 */
[----:B------:R-:W-:Y:S02]  /*5380*/  SEL R15, R9, R14, !P2 ;  /* 0x0000000e090f7207 */ /* 0x000fe40005000000 */
[C---:B------:R-:W-:Y:S03]  /*5390*/  ISETP.GE.OR P0, PT, R3.reuse, R12, P0 ;  /* 0x0000000c0300720c */ /* 0x040fe60000706670 */
[----:B------:R-:W-:Y:S04]  /*53a0*/  IMAD.MOV R14, RZ, RZ, -R15 ;  /* 0x000000ffff0e7224 */ /* 0x000fe800078e0a0f */
[----:B------:R-:W-:Y:S06]  /*53b0*/  IMAD R14, R26, R14, R9 ;  /* 0x0000000e1a0e7224 */ /* 0x000fec00078e0209 */
[C---:B------:R-:W-:Y:S05]  /*53c0*/  @!P0 IMAD.HI.U32 R10, R3.reuse, R4, RZ ;  /* 0x00000004030a8227 */ /* 0x040fea00078e00ff */
[----:B------:R-:W-:Y:S04]  /*53d0*/  @!P0 SHF.R.U32.HI R10, RZ, R5, R10 ;  /* 0x00000005ff0a8219 */ /* 0x000fe8000001160a */
[----:B------:R-:W-:Y:S01]  /*53e0*/  @!P0 SEL R0, R3, R10, !P2 ;  /* 0x0000000a03008207 */ /* 0x000fe20005000000 */
[----:B------:R-:W-:Y:S03]  /*53f0*/  IMAD.MOV R10, RZ, RZ, -R3 ;  /* 0x000000ffff0a7224 */ /* 0x000fe600078e0a03 */
[----:B------:R-:W-:Y:S01]  /*5400*/  @!P0 IADD3 R15, PT, PT, R15, -R0, RZ ;  /* 0x800000000f0f8210 */ /* 0x000fe20007ffe0ff */
[----:B------:R-:W-:Y:S01]  /*5410*/  @!P0 IMAD R0, R11, R14, R0 ;  /* 0x0000000e0b008224 */ /* 0x000fe200078e0200 */
[----:B------:R-:W-:Y:S01]  /*5420*/  IADD3 R11, PT, PT, -R9, RZ, RZ ;  /* 0x000000ff090b7210 */ /* 0x000fe20007ffe1ff */
[----:B------:R-:W-:Y:S02]  /*5430*/  IMAD R13, R2, R10, R13 ;  /* 0x0000000a020d7224 */ /* 0x000fe400078e020d */
[----:B------:R-:W-:Y:S02]  /*5440*/  @!P0 IMAD R9, R15, R26, R3 ;  /* 0x0000001a0f098224 */ /* 0x000fe400078e0203 */
[----:B------:R-:W-:Y:S02]  /*5450*/  @!P0 IMAD.MOV.U32 R3, RZ, RZ, R0 ;  /* 0x000000ffff038224 */ /* 0x000fe400078e0000 */
[----:B------:R-:W-:Y:S02]  /*5460*/  IMAD R8, R6, R11, R8 ;  /* 0x0000000b06087224 */ /* 0x000fe400078e0208 */
[----:B------:R-:W-:Y:S02]  /*5470*/  IMAD R13, R3, R2, R13 ;  /* 0x00000002030d7224 */ /* 0x000fe400078e020d */
[----:B------:R-:W-:Y:S02]  /*5480*/  IMAD R8, R9, R6, R8 ;  /* 0x0000000609087224 */ /* 0x000fe400078e0208 */
.L_x_82:
[----:B------:R-:W-:Y:S05]  /*5490*/  BRA.U UP1, `(.L_x_83) ;  /* 0x0000000101107547 */ /* 0x000fea000b800000 */
[----:B------:R-:W-:Y:S04]  /*54a0*/  MOV R0, UR18 ;  /* 0x0000001200007c02 */ /* 0x000fe80008000f00 */
[----:B------:R-:W-:Y:S04]  /*54b0*/  SHF.L.U32 R3, R0, 0x1f, RZ ;  /* 0x0000001f00037819 */ /* 0x000fe800000006ff */
[----:B------:R-:W2:Y:S02]  /*54c0*/  SYNCS.PHASECHK.TRANS64.TRYWAIT P0, [UR17+0x158], R3 ;  /* 0x00015803ff0075a7 */ /* 0x000ea40008001111 */
[----:B--2---:R-:W-:Y:S05]  /*54d0*/  @!P0 BRA `(.L_x_84) ;  /* 0x0000004c00848947 */ /* 0x004fea0003800000 */
.L_x_83:
[----:B------:R-:W-:Y:S01]  /*54e0*/  R2UR UR8, R34 ;  /* 0x00000000220872ca */ /* 0x000fe200000e0000 */
[----:B------:R-:W-:Y:S01]  /*54f0*/  @!P4 VIADD R38, R38, 0x1 ;  /* 0x000000012626c836 */ /* 0x000fe20000000000 */
[----:B------:R-:W-:Y:S01]  /*5500*/  ISETP.NE.AND P0, PT, R18, RZ, PT ;  /* 0x000000ff1200720c */ /* 0x000fe20003f05270 */
[----:B--2---:R-:W-:Y:S01]  /*5510*/  IMAD.MOV R0, RZ, RZ, -R41 ;  /* 0x000000ffff007224 */ /* 0x004fe200078e0a29 */
[----:B------:R-:W-:Y:S01]  /*5520*/  R2UR UR11, R19 ;  /* 0x00000000130b72ca */ /* 0x000fe200000e0000 */
[----:B------:R-:W-:Y:S01]  /*5530*/  @P5 VIADD R38, R38, 0x1 ;  /* 0x0000000126265836 */ /* 0x000fe20000000000 */
[----:B------:R-:W-:Y:S01]  /*5540*/  R2UR UR12, R41 ;  /* 0x00000000290c72ca */ /* 0x000fe200000e0000 */
[----:B------:R-:W-:Y:S01]  /*5550*/  IMAD R16, R33, R0, R16 ;  /* 0x0000000021107224 */ /* 0x000fe200078e0210 */
[----:B------:R-:W-:Y:S01]  /*5560*/  R2UR UR13, R39 ;  /* 0x00000000270d72ca */ /* 0x000fe200000e0000 */
[----:B------:R-:W-:Y:S01]  /*5570*/  IMAD.MOV R0, RZ, RZ, -R39 ;  /* 0x000000ffff007224 */ /* 0x000fe200078e0a27 */
[----:B------:R-:W-:Y:S02]  /*5580*/  R2UR UR14, R38 ;  /* 0x00000000260e72ca */ /* 0x000fe400000e0000 */
[----:B------:R-:W-:Y:S01]  /*5590*/  R2UR UR25, R16 ;  /* 0x00000000101972ca */ /* 0x000fe200000e0000 */
[----:B------:R-:W-:Y:S01]  /*55a0*/  UISETP.GE.AND UP2, UPT, UR8, URZ, UPT ;  /* 0x000000ff0800728c */ /* 0x000fe2000bf46270 */
[----:B------:R-:W-:Y:S01]  /*55b0*/  R2UR UR9, R0 ;  /* 0x00000000000972ca */ /* 0x000fe200000e0000 */
[----:B------:R-:W-:Y:S01]  /*55c0*/  VOTEU.ALL UP1, P0 ;  /* 0x0000000000ff7886 */ /* 0x000fe20000020000 */
[----:B------:R-:W-:Y:S01]  /*55d0*/  ISETP.NE.U32.AND P2, PT, RZ, UR4, PT ;  /* 0x00000004ff007c0c */ /* 0x000fe2000bf45070 */
[----:B------:R-:W-:Y:S01]  /*55e0*/  USHF.L.U32 UR11, UR11, 0x6, URZ ;  /* 0x000000060b0b7899 */ /* 0x000fe200080006ff */
[----:B------:R-:W-:Y:S02]  /*55f0*/  SHF.L.U32 R12, R32, 0x1f, RZ ;  /* 0x0000001f200c7819 */ /* 0x000fe400000006ff */
[----:B------:R-:W-:Y:S04]  /*5600*/  ISETP.NE.AND.EX P2, PT, RZ, UR5, PT, P2 ;  /* 0x00000005ff007c0c */ /* 0x000fe8000bf45320 */
[----:B------:R-:W-:Y:S02]  /*5610*/  @!UP2 UIADD3 UR14, UPT, UPT, -UR14, URZ, URZ ;  /* 0x000000ff0e0ea290 */ /* 0x000fe4000fffe1ff */
[----:B------:R-:W-:Y:S02]  /*5620*/  @!UP1 ULOP3.LUT UR14, URZ, UR7, URZ, 0x33, !UPT ;  /* 0x00000007ff0e9292 */ /* 0x000fe4000f8e33ff */
[----:B------:R-:W-:Y:S02]  /*5630*/  USHF.L.U32 UR25, UR25, 0x7, URZ ;  /* 0x0000000719197899 */ /* 0x000fe400080006ff */
[----:B------:R-:W-:Y:S02]  /*5640*/  UIMAD UR12, UR15, UR9, UR12 ;  /* 0x000000090f0c72a4 */ /* 0x000fe4000f8e020c */
[----:B------:R-:W-:Y:S05]  /*5650*/  IMAD R3, RZ, RZ, -UR14 ;  /* 0x8000000eff037e24 */ /* 0x000fea000f8e02ff */
[----:B------:R-:W-:Y:S11]  /*5660*/  R2UR UR8, R3 ;  /* 0x00000000030872ca */ /* 0x000ff600000e0000 */
[----:B------:R-:W-:Y:S02]  /*5670*/  @!UPT UIADD3 URZ, UPT, UPT, URZ, URZ, URZ ;  /* 0x000000fffffff290 */ /* 0x000fe4000fffe0ff */
[----:B------:R-:W-:Y:S01]  /*5680*/  UIMAD UR13, UR6, UR8, UR13 ;  /* 0x00000008060d72a4 */ /* 0x000fe2000f8e020d */
[----:B------:R-:W-:Y:S11]  /*5690*/  BRA.U !UP4, `(.L_x_85) ;  /* 0x000000010c347547 */ /* 0x000ff6000b800000 */
[----:B------:R-:W-:Y:S01]  /*56a0*/  UPLOP3.LUT UP0, UPT, UPT, UPT, UP3, 0x80, 0x8 ;  /* 0x000000000008789c */ /* 0x000fe20003f0f030 */
[----:B------:R-:W-:Y:S02]  /*56b0*/  HFMA2 R0, -RZ, RZ, 0, 5.9604644775390625e-08 ;  /* 0x00000001ff007431 */ /* 0x000fe400000001ff */
[----:B------:R-:W-:Y:S03]  /*56c0*/  IMAD.MOV.U32 R59, RZ, RZ, 0x1 ;  /* 0x00000001ff3b7424 */ /* 0x000fe600078e00ff */
[----:B------:R-:W-:Y:S05]  /*56d0*/  PLOP3.LUT P0, PT, PT, PT, UP0, 0x80, 0x8 ;  /* 0x000000000008781c */ /* 0x000fea0003f0f008 */
[----:B------:R-:W2:Y:S01]  /*56e0*/  @UP0 LDCU.64 UR26, c[0x0][0x988] ;  /* 0x00013100ff1a07ac */ /* 0x000ea20008000a00 */
[----:B------:R-:W-:Y:S07]  /*56f0*/  @UP0 UIMAD UR8, UR48, UR4, URZ ;  /* 0x00000004300802a4 */ /* 0x000fee000f8e02ff */
[----:B------:R-:W-:Y:S01]  /*5700*/  @!P0 PRMT R59, R0, 0x7610, R59 ;  /* 0x00007610003b8816 */ /* 0x000fe2000000003b */
[----:B--2---:R-:W-:Y:S03]  /*5710*/  @UP0 UIMAD.WIDE UR26, UR8, 0x4, UR26 ;  /* 0x00000004081a08a5 */ /* 0x004fe6000f8e021a */
[----:B------:R-:W2:Y:S03]  /*5720*/  @!UP0 LDCU UR8, c[0x0][0x980] ;  /* 0x00013000ff0887ac */ /* 0x000ea60008000800 */
[----:B------:R-:W-:Y:S01]  /*5730*/  IMAD.U32 R10, RZ, RZ, UR26 ;  /* 0x0000001aff0a7e24 */ /* 0x000fe2000f8e00ff */
[----:B------:R-:W-:Y:S05]  /*5740*/  MOV R11, UR27 ;  /* 0x0000001b000b7c02 */ /* 0x000fea0008000f00 */
[----:B------:R3:W5:Y:S02]  /*5750*/  @P0 LDG.E R35, desc[UR46][R10.64] ;  /* 0x0000002e0a230981 */ /* 0x000764000c1e1900 */
[----:B--23--:R-:W-:Y:S07]  /*5760*/  @!P0 IMAD.U32 R35, RZ, RZ, UR8 ;  /* 0x00000008ff238e24 */ /* 0x00cfee000f8e00ff */
.L_x_85:
[----:B-----5:R-:W-:Y:S01]  /*5770*/  @!P2 FSETP.EQ.AND P0, PT, R35, RZ, PT ;  /* 0x000000ff2300a20b */ /* 0x020fe20003f02000 */
[----:B------:R-:W-:Y:S01]  /*5780*/  @!UPT UIADD3 URZ, UPT, UPT, URZ, URZ, URZ ;  /* 0x000000fffffff290 */ /* 0x000fe2000fffe0ff */
[----:B------:R-:W-:Y:S11]  /*5790*/  @!P2 BRA `(.L_x_86) ;  /* 0x000000000014a947 */ /* 0x000ff60003800000 */
[----:B------:R-:W-:Y:S02]  /*57a0*/  LOP3.LUT P2, RZ, R59, 0xff, RZ, 0xc0, !PT ;  /* 0x000000ff3bff7812 */ /* 0x000fe4000784c0ff */
[----:B------:R-:W-:Y:S04]  /*57b0*/  PLOP3.LUT P0, PT, PT, PT, UP0, 0x80, 0x8 ;  /* 0x000000000008781c */ /* 0x000fe80003f0f008 */
[----:B------:R-:W-:Y:S07]  /*57c0*/  PLOP3.LUT P0, PT, P0, PT, PT, 0x8, 0x80 ;  /* 0x000000000080781c */ /* 0x000fee000070e170 */
[----:B------:R-:W-:Y:S11]  /*57d0*/  @P2 FSETP.EQ.AND P0, PT, R35, RZ, PT ;  /* 0x000000ff2300220b */ /* 0x000ff60003f02000 */
[----:B------:R-:W-:Y:S02]  /*57e0*/  @!UPT UIADD3 URZ, UPT, UPT, URZ, URZ, URZ ;  /* 0x000000fffffff290 */ /* 0x000fe4000fffe0ff */
.L_x_86:
[----:B------:R-:W2:Y:S01]  /*57f0*/  SYNCS.PHASECHK.TRANS64.TRYWAIT P2, [UR17+0x130], R12 ;  /* 0x0001300cff0075a7 */ /* 0x000ea20008041111 */
[----:B------:R-:W-:Y:S04]  /*5800*/  ELECT P4, URZ, PT ;  /* 0x0000000000ff782f */ /* 0x000fe80003880000 */
[----:B------:R-:W-:Y:S11]  /*5810*/  PLOP3.LUT P4, PT, P0, P4, PT, 0xf2, 0x2f ;  /* 0x00000000002f781c */ /* 0x000ff60000789e72 */
[----:B------:R-:W-:Y:S02]  /*5820*/  @!UPT UIADD3 URZ, UPT, UPT, URZ, URZ, URZ ;  /* 0x000000fffffff290 */ /* 0x000fe4000fffe0ff */
[----:B------:R-:W-:Y:S05]  /*5830*/  @!P4 IADD3 R9, P0, PT, R36, 0x680, RZ ;  /* 0x000006802409c810 */ /* 0x000fea0007f1e0ff */
[----:B------:R-:W-:Y:S01]  /*5840*/  @!P4 IMAD.X R0, RZ, RZ, R37, P0 ;  /* 0x000000ffff00c224 */ /* 0x000fe200000e0625 */
[----:B--2---:R-:W-:Y:S07]  /*5850*/  @!P2 BRA `(.L_x_87) ;  /* 0x0000004800bca947 */ /* 0x004fee0003800000 */
.L_x_197:
[----:B------:R-:W-:Y:S01]  /*5860*/  @!P4 R2UR UR9, R9 ;  /* 0x000000000909c2ca */ /* 0x000fe200000e0000 */
[----:B------:R-:W-:Y:S01]  /*5870*/  VOTEU.ALL UP2, P4 ;  /* 0x0000000000ff7886 */ /* 0x000fe20002040000 */
[----:B------:R-:W-:Y:S01]  /*5880*/  @!P4 R2UR UR8, R0 ;  /* 0x000000000008c2ca */ /* 0x000fe200000e0000 */
[----:B------:R-:W-:Y:S01]  /*5890*/  VOTEU.ALL UP1, P4 ;  /* 0x0000000000ff7886 */ /* 0x000fe20002020000 */
[----:B------:R-:W-:Y:S01]  /*58a0*/  @!P4 IMAD.MOV.U32 R0, RZ, RZ, 0x1000 ;  /* 0x00001000ff00c424 */ /* 0x000fe200078e00ff */
[----:B------:R-:W-:Y:S01]  /*58b0*/  UMOV UR26, 0x0 ;  /* 0x00000000001a7882 */ /* 0x000fe20000000000 */
[----:B------:R-:W-:Y:S01]  /*58c0*/  UMOV UR27, 0x10000000 ;  /* 0x10000000001b7882 */ /* 0x000fe20000000000 */
[----:B------:R-:W-:Y:S01]  /*58d0*/  @!P4 IADD3 R9, P0, PT, R36, 0x680, RZ ;  /* 0x000006802409c810 */ /* 0x000fe20007f1e0ff */
[----:B------:R-:W-:Y:S05]  /*58e0*/  @!UP1 UMOV UR10, UR25 ;  /* 0x00000019000a9c82 */ /* 0x000fea0008000000 */
[----:B------:R-:W-:Y:S01]  /*58f0*/  IMAD.U32 R10, RZ, RZ, UR9 ;  /* 0x00000009ff0a7e24 */ /* 0x000fe2000f8e00ff */
[----:B------:R-:W-:Y:S01]  /*5900*/  @!UP1 UMOV UR9, UR21 ;  /* 0x0000001500099c82 */ /* 0x000fe20008000000 */
[----:B------:R-:W-:Y:S01]  /*5910*/  IMAD.U32 R11, RZ, RZ, UR8 ;  /* 0x00000008ff0b7e24 */ /* 0x000fe2000f8e00ff */
[----:B------:R-:W-:Y:S02]  /*5920*/  @!UP2 UIADD3 UR8, UPT, UPT, UR17, 0x200, URZ ;  /* 0x000002001108a890 */ /* 0x000fe4000fffe0ff */
[----:B------:R-:W-:Y:S02]  /*5930*/  @!P4 R2UR UR28, R10 ;  /* 0x000000000a1cc2ca */ /* 0x000fe400000e0000 */
[----:B------:R-:W-:Y:S11]  /*5940*/  @!P4 R2UR UR29, R11 ;  /* 0x000000000b1dc2ca */ /* 0x000ff600000e0000 */
[----:B------:R-:W-:Y:S02]  /*5950*/  @!UPT UIADD3 URZ, UPT, UPT, URZ, URZ, URZ ;  /* 0x000000fffffff290 */ /* 0x000fe4000fffe0ff */
[----:B------:R3:W-:Y:S01]  /*5960*/  @!UP1 UTMALDG.5D [UR8], [UR28], desc[UR26] ;  /* 0x00001a081c0095b4 */ /* 0x0007e20008021000 */
[----:B------:R4:W-:Y:S01]  /*5970*/  @!P4 SYNCS.ARRIVE.TRANS64.RED.A0TR RZ, [UR17+0x110], R0 ;  /* 0x00011000ffffc9a7 */ /* 0x0009e20008300411 */
[----:B------:R-:W-:Y:S01]  /*5980*/  SYNCS.ARRIVE.TRANS64.RED.A1T0 RZ, [UR24], RZ ;  /* 0x000000ffffff79a7 */ /* 0x000fe20008100418 */
[----:B----4-:R-:W-:Y:S01]  /*5990*/  @!P4 IMAD.X R0, RZ, RZ, R37, P0 ;  /* 0x000000ffff00c224 */ /* 0x010fe200000e0625 */
[----:B------:R-:W4:Y:S02]  /*59a0*/  SYNCS.PHASECHK.TRANS64.TRYWAIT P2, [UR17+0x138], R12 ;  /* 0x0001380cff0075a7 */ /* 0x000f240008041111 */
[----:B---34-:R-:W-:Y:S05]  /*59b0*/  @!P2 BRA `(.L_x_88) ;  /* 0x00000048007ca947 */ /* 0x018fea0003800000 */
.L_x_199:
[----:B------:R-:W-:Y:S01]  /*59c0*/  @!P4 R2UR UR9, R9 ;  /* 0x000000000909c2ca */ /* 0x000fe200000e0000 */
[----:B------:R-:W-:Y:S01]  /*59d0*/  VOTEU.ALL UP2, P4 ;  /* 0x0000000000ff7886 */ /* 0x000fe20002040000 */
[----:B------:R-:W-:Y:S01]  /*59e0*/  @!P4 R2UR UR8, R0 ;  /* 0x000000000008c2ca */ /* 0x000fe200000e0000 */
[----:B------:R-:W-:Y:S01]  /*59f0*/  VOTEU.ALL UP1, P4 ;  /* 0x0000000000ff7886 */ /* 0x000fe20002020000 */
[----:B------:R-:W-:Y:S01]  /*5a00*/  @!P4 IMAD.MOV.U32 R0, RZ, RZ, 0x1000 ;  /* 0x00001000ff00c424 */ /* 0x000fe200078e00ff */
[----:B------:R-:W-:Y:S01]  /*5a10*/  UMOV UR26, 0x0 ;  /* 0x00000000001a7882 */ /* 0x000fe20000000000 */
[----:B------:R-:W-:Y:S01]  /*5a20*/  @!UP2 UIADD3 UR10, UPT, UPT, UR25, 0x20, URZ ;  /* 0x00000020190aa890 */ /* 0x000fe2000fffe0ff */
[----:B------:R-:W-:Y:S01]  /*5a30*/  @!P4 IADD3 R19, P0, PT, R36, 0x680, RZ ;  /* 0x000006802413c810 */ /* 0x000fe20007f1e0ff */
[----:B------:R-:W-:Y:S04]  /*5a40*/  UMOV UR27, 0x10000000 ;  /* 0x10000000001b7882 */ /* 0x000fe80000000000 */
[----:B------:R-:W-:Y:S02]  /*5a50*/  @!P4 IMAD.X R16, RZ, RZ, R37, P0 ;  /* 0x000000ffff10c224 */ /* 0x000fe400000e0625 */
        /* <DEDUP_REMOVED lines=10> */
[----:B------:R-:W4:Y:S02]  /*5b00*/  SYNCS.PHASECHK.TRANS64.TRYWAIT P2, [UR17+0x140], R12 ;  /* 0x0001400cff0075a7 */ /* 0x000f240008041111 */
[----:B---34-:R-:W-:Y:S05]  /*5b10*/  @!P2 BRA `(.L_x_89) ;  /* 0x00000048003ca947 */ /* 0x018fea0003800000 */
.L_x_201:
[----:B------:R-:W3:Y:S01]  /*5b20*/  LDC.64 R14, c[0x0][0xc10] ;  /* 0x00030400ff0e7b82 */ /* 0x000ee20000000a00 */
[----:B------:R-:W-:Y:S01]  /*5b30*/  @!P4 R2UR UR9, R19 ;  /* 0x000000001309c2ca */ /* 0x000fe200000e0000 */
[----:B------:R-:W-:Y:S01]  /*5b40*/  VOTEU.ALL UP2, P4 ;  /* 0x0000000000ff7886 */ /* 0x000fe20002040000 */
[----:B------:R-:W-:Y:S01]  /*5b50*/  @!P4 R2UR UR8, R16 ;  /* 0x000000001008c2ca */ /* 0x000fe200000e0000 */
[----:B------:R-:W-:Y:S01]  /*5b60*/  VOTEU.ALL UP1, P4 ;  /* 0x0000000000ff7886 */ /* 0x000fe20002020000 */
[----:B------:R-:W-:Y:S03]  /*5b70*/  @!P4 IMAD.MOV.U32 R16, RZ, RZ, 0x1000 ;  /* 0x00001000ff10c424 */ /* 0x000fe600078e00ff */
[----:B------:R-:W4:Y:S01]  /*5b80*/  LDC.64 R10, c[0x0][0xc18] ;  /* 0x00030600ff0a7b82 */ /* 0x000f220000000a00 */
[----:B------:R-:W-:Y:S01]  /*5b90*/  @!UP2 UIADD3 UR10, UPT, UPT, UR25, 0x40, URZ ;  /* 0x00000040190aa890 */ /* 0x000fe2000fffe0ff */
[----:B------:R-:W-:Y:S01]  /*5ba0*/  UMOV UR26, 0x0 ;  /* 0x00000000001a7882 */ /* 0x000fe20000000000 */
[----:B------:R-:W-:Y:S05]  /*5bb0*/  UMOV UR27, 0x10000000 ;  /* 0x10000000001b7882 */ /* 0x000fea0000000000 */
[----:B------:R-:W5:Y:S01]  /*5bc0*/  @!P1 LDC R0, c[0x0][0xc20] ;  /* 0x00030800ff009b82 */ /* 0x000f620000000800 */
[----:B------:R-:W-:Y:S01]  /*5bd0*/  IMAD.U32 R38, RZ, RZ, UR9 ;  /* 0x00000009ff267e24 */ /* 0x000fe2000f8e00ff */
[----:B------:R-:W-:Y:S06]  /*5be0*/  @!UP1 UMOV UR9, UR19 ;  /* 0x0000001300099c82 */ /* 0x000fec0008000000 */
[----:B--2---:R-:W2:Y:S01]  /*5bf0*/  @!P1 LDC R3, c[0x0][0xc0c] ;  /* 0x00030300ff039b82 */ /* 0x004ea20000000800 */
[----:B------:R-:W-:Y:S01]  /*5c00*/  IMAD.U32 R39, RZ, RZ, UR8 ;  /* 0x00000008ff277e24 */ /* 0x000fe2000f8e00ff */
[----:B------:R-:W-:Y:S01]  /*5c10*/  @!UP2 UIADD3 UR8, UPT, UPT, UR17, 0x2200, URZ ;  /* 0x000022001108a890 */ /* 0x000fe2000fffe0ff */
[----:B------:R-:W-:Y:S03]  /*5c20*/  @!P4 R2UR UR28, R38 ;  /* 0x00000000261cc2ca */ /* 0x000fe600000e0000 */
[----:B------:R-:W-:Y:S11]  /*5c30*/  @!P4 R2UR UR29, R39 ;  /* 0x00000000271dc2ca */ /* 0x000ff600000e0000 */
[----:B------:R-:W-:Y:S02]  /*5c40*/  @!UPT UIADD3 URZ, UPT, UPT, URZ, URZ, URZ ;  /* 0x000000fffffff290 */ /* 0x000fe4000fffe0ff */
[----:B------:R1:W-:Y:S01]  /*5c50*/  @!UP1 UTMALDG.5D [UR8], [UR28], desc[UR26] ;  /* 0x00001a081c0095b4 */ /* 0x0003e20008021000 */
[----:B------:R1:W-:Y:S01]  /*5c60*/  @!P4 SYNCS.ARRIVE.TRANS64.RED.A0TR RZ, [UR17+0x120], R16 ;  /* 0x00012010ffffc9a7 */ /* 0x0003e20008300411 */
[----:B--2---:R-:W-:Y:S01]  /*5c70*/  @!P1 ISETP.NE.AND P2, PT, R3, 0x1, PT ;  /* 0x000000010300980c */ /* 0x004fe20003f45270 */
[C---:B---3--:R-:W-:Y:S01]  /*5c80*/  @!P1 IMAD.HI.U32 R14, R13.reuse, R14, RZ ;  /* 0x0000000e0d0e9227 */ /* 0x048fe200078e00ff */
[----:B----4-:R-:W-:Y:S03]  /*5c90*/  @!P1 ISETP.NE.AND P0, PT, R10, 0x1, PT ;  /* 0x000000010a00980c */ /* 0x010fe60003f05270 */
[C---:B------:R-:W-:Y:S01]  /*5ca0*/  @!P1 IMAD.HI.U32 R11, R8.reuse, R11, RZ ;  /* 0x0000000b080b9227 */ /* 0x040fe200078e00ff */
[----:B------:R-:W-:Y:S04]  /*5cb0*/  @!P1 SHF.R.U32.HI R14, RZ, R15, R14 ;  /* 0x0000000fff0e9219 */ /* 0x000fe8000001160e */
[----:B-----5:R-:W-:Y:S01]  /*5cc0*/  @!P1 SHF.R.U32.HI R9, RZ, R0, R11 ;  /* 0x00000000ff099219 */ /* 0x020fe2000001160b */
[----:B------:R-:W-:Y:S01]  /*5cd0*/  SYNCS.ARRIVE.TRANS64.RED.A1T0 RZ, [UR49], RZ ;  /* 0x000000ffffff79a7 */ /* 0x000fe20008100431 */
[----:B------:R-:W-:Y:S02]  /*5ce0*/  @!P1 SEL R14, R13, R14, !P2 ;  /* 0x0000000e0d0e9207 */ /* 0x000fe40005000000 */
[----:B------:R-:W-:Y:S02]  /*5cf0*/  @!P1 SEL R9, R8, R9, !P0 ;  /* 0x0000000908099207 */ /* 0x000fe40004000000 */
[----:B-1----:R-:W-:Y:S01]  /*5d00*/  @P3 SHF.R.U32.HI R16, RZ, 0x10, R29 ;  /* 0x00000010ff103819 */ /* 0x002fe2000001161d */
[----:B------:R-:W1:Y:S02]  /*5d10*/  SYNCS.PHASECHK.TRANS64.TRYWAIT P5, [UR17+0x148], R12 ;  /* 0x0001480cff0075a7 */ /* 0x000e6400080a1111 */
[----:B------:R-:W-:Y:S02]  /*5d20*/  @!P1 IMAD.IADD R0, R9, 0x1, -R14 ;  /* 0x0000000109009824 */ /* 0x000fe400078e0a0e */
[----:B------:R-:W-:Y:S01]  /*5d30*/  @!P1 IMAD.IADD R9, R14, 0x1, -R9 ;  /* 0x000000010e099824 */ /* 0x000fe200078e0a09 */
[----:B------:R-:W-:Y:S01]  /*5d40*/  @P3 R2UR UR48, R16 ;  /* 0x00000000103032ca */ /* 0x000fe200000e0000 */
[----:B------:R-:W-:Y:S02]  /*5d50*/  @!P1 IMAD R13, R0, R3, R13 ;  /* 0x00000003000d9224 */ /* 0x000fe400078e020d */
[----:B------:R-:W-:Y:S01]  /*5d60*/  @!P1 IMAD R8, R9, R10, R8 ;  /* 0x0000000a09089224 */ /* 0x000fe200078e0208 */
[----:B-1----:R-:W-:Y:S11]  /*5d70*/  @!P5 BRA `(.L_x_90) ;  /* 0x0000004400bcd947 */ /* 0x002ff60003800000 */
.L_x_203:
[----:B-1----:R-:W-:Y:S01]  /*5d80*/  @!P4 IADD3 R3, P0, PT, R36, 0x680, RZ ;  /* 0x000006802403c810 */ /* 0x002fe20007f1e0ff */
[----:B------:R-:W-:Y:S01]  /*5d90*/  VOTEU.ALL UP2, P4 ;  /* 0x0000000000ff7886 */ /* 0x000fe20002040000 */
[----:B------:R-:W-:Y:S01]  /*5da0*/  VOTEU.ALL UP1, P4 ;  /* 0x0000000000ff7886 */ /* 0x000fe20002020000 */
[----:B------:R-:W-:Y:S01]  /*5db0*/  UMOV UR28, 0x0 ;  /* 0x00000000001c7882 */ /* 0x000fe20000000000 */
[----:B------:R-:W-:Y:S01]  /*5dc0*/  @!P4 R2UR UR9, R3 ;  /* 0x000000000309c2ca */ /* 0x000fe200000e0000 */
[----:B------:R-:W-:Y:S01]  /*5dd0*/  @!P4 IMAD.X R0, RZ, RZ, R37, P0 ;  /* 0x000000ffff00c224 */ /* 0x000fe200000e0625 */
[----:B------:R-:W-:Y:S01]  /*5de0*/  @!UP2 UIADD3 UR10, UPT, UPT, UR25, 0x60, URZ ;  /* 0x00000060190aa890 */ /* 0x000fe2000fffe0ff */
[----:B------:R-:W-:Y:S01]  /*5df0*/  LOP3.LUT P0, RZ, R30, 0x1, RZ, 0xc0, !PT ;  /* 0x000000011eff7812 */ /* 0x000fe2000780c0ff */
[----:B------:R-:W-:Y:S01]  /*5e00*/  UMOV UR29, 0x10000000 ;  /* 0x10000000001d7882 */ /* 0x000fe20000000000 */
[----:B------:R-:W-:Y:S01]  /*5e10*/  LOP3.LUT R32, R32, 0x1, RZ, 0x3c, !PT ;  /* 0x0000000120207812 */ /* 0x000fe200078e3cff */
[----:B------:R-:W-:Y:S01]  /*5e20*/  IMAD.IADD R16, R8, 0x1, R58 ;  /* 0x0000000108107824 */ /* 0x000fe200078e023a */
[----:B------:R-:W-:Y:S01]  /*5e30*/  @!P4 R2UR UR8, R0 ;  /* 0x000000000008c2ca */ /* 0x000fe200000e0000 */
[----:B------:R-:W-:Y:S01]  /*5e40*/  IMAD.IADD R19, R13, 0x1, R64 ;  /* 0x000000010d137824 */ /* 0x000fe200078e0240 */
[----:B------:R-:W-:Y:S04]  /*5e50*/  LOP3.LUT R27, R27, 0x1, RZ, 0x3c, !PT ;  /* 0x000000011b1b7812 */ /* 0x000fe800078e3cff */
[----:B------:R-:W-:Y:S01]  /*5e60*/  IMAD.U32 R10, RZ, RZ, UR9 ;  /* 0x00000009ff0a7e24 */ /* 0x000fe2000f8e00ff */
[----:B------:R-:W-:Y:S04]  /*5e70*/  @!UP2 UIADD3 UR9, UPT, UPT, UR17, 0x128, URZ ;  /* 0x000001281109a890 */ /* 0x000fe8000fffe0ff */
[----:B------:R-:W-:Y:S02]  /*5e80*/  @!P4 R2UR UR26, R10 ;  /* 0x000000000a1ac2ca */ /* 0x000fe400000e0000 */
[----:B------:R-:W-:Y:S01]  /*5e90*/  IMAD.U32 R11, RZ, RZ, UR8 ;  /* 0x00000008ff0b7e24 */ /* 0x000fe2000f8e00ff */
[----:B------:R-:W-:Y:S04]  /*5ea0*/  @!UP2 UIADD3 UR8, UPT, UPT, UR17, 0x3200, URZ ;  /* 0x000032001108a890 */ /* 0x000fe8000fffe0ff */
[----:B------:R-:W-:Y:S11]  /*5eb0*/  @!P4 R2UR UR27, R11 ;  /* 0x000000000b1bc2ca */ /* 0x000ff600000e0000 */
[----:B------:R-:W-:Y:S02]  /*5ec0*/  @!UPT UIADD3 URZ, UPT, UPT, URZ, URZ, URZ ;  /* 0x000000fffffff290 */ /* 0x000fe4000fffe0ff */
[----:B------:R2:W-:Y:S01]  /*5ed0*/  @!UP1 UTMALDG.5D [UR8], [UR26], desc[UR28] ;  /* 0x00001c081a0095b4 */ /* 0x0005e20008021000 */
[----:B------:R2:W-:Y:S01]  /*5ee0*/  @!P4 SYNCS.ARRIVE.TRANS64.RED.A0TR RZ, [UR17+0x128], R25 ;  /* 0x00012819ffffc9a7 */ /* 0x0005e20008300411 */
[----:B------:R-:W-:Y:S01]  /*5ef0*/  UPLOP3.LUT UP1, UPT, UPT, UPT, UPT, 0x80, 0x8 ;  /* 0x000000000008789c */ /* 0x000fe20003f2f070 */
[----:B------:R-:W-:Y:S01]  /*5f00*/  SYNCS.ARRIVE.TRANS64.RED.A1T0 RZ, [UR22], RZ ;  /* 0x000000ffffff79a7 */ /* 0x000fe20008100416 */
[----:B------:R-:W-:Y:S09]  /*5f10*/  @P0 BRA `(.L_x_91) ;  /* 0xffffffec00700947 */ /* 0x000ff2000383ffff */
[----:B------:R-:W-:-:S04]  /*5f20*/  SHF.L.U32 R3, R32, 0x1f, RZ ;  /* 0x0000001f20037819 */ /* 0x000fc800000006ff */
[----:B------:R-:W1:Y:S02]  /*5f30*/  SYNCS.PHASECHK.TRANS64.TRYWAIT P0, [UR17+0x130], R3 ;  /* 0x00013003ff0075a7 */ /* 0x000e640008001111 */
[----:B-1----:R-:W-:Y:S05]  /*5f40*/  @!P0 BRA `(.L_x_92) ;  /* 0x0000004400608947 */ /* 0x002fea0003800000 */
.L_x_205:
[----:B------:R-:W3:Y:S02]  /*5f50*/  SYNCS.PHASECHK.TRANS64.TRYWAIT P0, [UR17+0x138], R3 ;  /* 0x00013803ff0075a7 */ /* 0x000ee40008001111 */
[----:B---3--:R-:W-:Y:S05]  /*5f60*/  @!P0 BRA `(.L_x_93) ;  /* 0x0000004400708947 */ /* 0x008fea0003800000 */
.L_x_207:
[----:B------:R-:W3:Y:S02]  /*5f70*/  SYNCS.PHASECHK.TRANS64.TRYWAIT P0, [UR17+0x140], R3 ;  /* 0x00014003ff0075a7 */ /* 0x000ee40008001111 */
[----:B---3--:R-:W-:Y:S05]  /*5f80*/  @!P0 BRA `(.L_x_94) ;  /* 0x0000004400808947 */ /* 0x008fea0003800000 */
.L_x_209:
[----:B-1----:R-:W-:-:S07]  /*5f90*/  MOV R0, UR17 ;  /* 0x0000001100007c02 */ /* 0x002fce0008000f00 */
.L_x_95:
[----:B-1----:R-:W-:-:S04]  /*5fa0*/  SHF.L.U32 R3, R32, 0x1f, RZ ;  /* 0x0000001f20037819 */ /* 0x002fc800000006ff */
[----:B------:R1:W3:Y:S03]  /*5fb0*/  SYNCS.PHASECHK.TRANS64.TRYWAIT P0, [R0+URZ+0x148], R3 ;  /* 0x00014803000075a7 */ /* 0x0002e600080011ff */
[----:B---3--:R-:W-:Y:S05]  /*5fc0*/  @!P0 NANOSLEEP.SYNCS 0x989680 ;  /* 0x009896800000895d */ /* 0x008fea0003900000 */
[----:B------:R-:W3:Y:S02]  /*5fd0*/  @!P0 SYNCS.PHASECHK.TRANS64 P0, [R0+URZ+0x148], R3 ;  /* 0x00014803000085a7 */ /* 0x000ee400080010ff */
[----:B--23--:R-:W-:Y:S05]  /*5fe0*/  @P0 EXIT ;  /* 0x000000000000094d */ /* 0x00cfea0003800000 */
[----:B------:R-:W-:Y:S05]  /*5ff0*/  BRA `(.L_x_95) ;  /* 0xfffffffc00e87947 */ /* 0x000fea000383ffff */
.L_x_80:
[----:B------:R-:W-:-:S06]  /*6000*/  UISETP.GE.AND UP1, UPT, UR4, 0x4, UPT ;  /* 0x000000040400788c */ /* 0x000fcc000bf26270 */
[----:B------:R-:W-:-:S13]  /*6010*/  PLOP3.LUT P0, PT, PT, PT, UP1, 0x80, 0x8 ;  /* 0x000000000008781c */ /* 0x000fda0003f0f018 */
[----:B-1----:R-:W-:Y:S05]  /*6020*/  @!P0 EXIT ;  /* 0x000000000000894d */ /* 0x002fea0003800000 */
[----:B------:R-:W-:Y:S01]  /*6030*/  BAR.SYNC.DEFER_BLOCKING 0x6, 0xa0 ;  /* 0x0182800000007b1d */ /* 0x000fe20000010000 */
[C---:B------:R-:W-:Y:S01]  /*6040*/  IMAD.SHL.U32 R73, R74.reuse, 0x10, RZ ;  /* 0x000000104a497824 */ /* 0x040fe200078e00ff */
[----:B------:R-:W-:Y:S01]  /*6050*/  SHF.R.U32.HI R7, RZ, 0x1, R74 ;  /* 0x00000001ff077819 */ /* 0x000fe2000001164a */
[C---:B------:R-:W-:Y:S01]  /*6060*/  IMAD.SHL.U32 R2, R74.reuse, 0x20, RZ ;  /* 0x000000204a027824 */ /* 0x040fe200078e00ff */
[C---:B------:R-:W-:Y:S01]  /*6070*/  LOP3.LUT P0, RZ, R74.reuse, 0x4, RZ, 0xc0, !PT ;  /* 0x000000044aff7812 */ /* 0x040fe2000780c0ff */
[----:B------:R-:W-:Y:S01]  /*6080*/  IMAD.U32 R32, R74, 0x10000, RZ ;  /* 0x000100004a207824 */ /* 0x000fe200078e00ff */
[----:B------:R-:W-:Y:S02]  /*6090*/  UMOV UR51, 0x400 ;  /* 0x0000040000337882 */ /* 0x000fe40000000000 */
[----:B------:R-:W1:Y:S01]  /*60a0*/  LDC R69, c[0x0][0x370] ;  /* 0x0000dc00ff457b82 */ /* 0x000e620000000800 */
[----:B------:R-:W-:Y:S01]  /*60b0*/  ULEA UR51, UR49, UR51, 0x18 ;  /* 0x0000003331337291 */ /* 0x000fe2000f8ec0ff */
[----:B------:R-:W-:Y:S01]  /*60c0*/  LOP3.LUT R73, R73, 0x600, RZ, 0xc0, !PT ;  /* 0x0000060049497812 */ /* 0x000fe200078ec0ff */
[----:B------:R-:W-:Y:S01]  /*60d0*/  IMAD.MOV.U32 R78, RZ, RZ, 0x20 ;  /* 0x00000020ff4e7424 */ /* 0x000fe200078e00ff */
[----:B------:R-:W-:Y:S01]  /*60e0*/  LOP3.LUT R0, R2, 0xc0, RZ, 0xc0, !PT ;  /* 0x000000c002007812 */ /* 0x000fe200078ec0ff */
[----:B------:R-:W-:Y:S01]  /*60f0*/  UIADD3 UR4, UPT, UPT, UR51, 0x200, URZ ;  /* 0x0000020033047890 */ /* 0x000fe2000fffe0ff */
[--C-:B------:R-:W-:Y:S01]  /*6100*/  LOP3.LUT R73, R73, 0x20, R2.reuse, 0xf8, !PT ;  /* 0x0000002049497812 */ /* 0x100fe200078ef802 */
[----:B------:R-:W-:Y:S01]  /*6110*/  IMAD.MOV.U32 R72, RZ, RZ, 0x1 ;  /* 0x00000001ff487424 */ /* 0x000fe200078e00ff */
[----:B------:R-:W2:Y:S01]  /*6120*/  LDC R28, c[0x0][0xc0c] ;  /* 0x00030300ff1c7b82 */ /* 0x000ea20000000800 */
[----:B------:R-:W-:Y:S01]  /*6130*/  LOP3.LUT R7, R0, 0x8, R7, 0xf8, !PT ;  /* 0x0000000800077812 */ /* 0x000fe200078ef807 */
[----:B------:R-:W-:Y:S01]  /*6140*/  IMAD.SHL.U32 R0, R74, 0x4, RZ ;  /* 0x000000044a007824 */ /* 0x000fe200078e00ff */
[----:B------:R-:W-:Y:S01]  /*6150*/  LOP3.LUT R73, R73, 0x100, R2, 0xf8, !PT ;  /* 0x0000010049497812 */ /* 0x000fe200078ef802 */
[----:B------:R-:W-:Y:S01]  /*6160*/  IMAD.MOV.U32 R30, RZ, RZ, RZ ;  /* 0x000000ffff1e7224 */ /* 0x000fe200078e00ff */
[----:B------:R-:W-:-:S02]  /*6170*/  SHF.R.S32.HI R2, RZ, 0x1f, R3 ;  /* 0x0000001fff027819 */ /* 0x000fc40000011403 */
[----:B------:R-:W-:Y:S02]  /*6180*/  CS2R R70, SRZ ;  /* 0x0000000000467805 */ /* 0x000fe4000001ff00 */
[----:B------:R-:W-:Y:S01]  /*6190*/  LOP3.LUT R0, R7, 0x18, R0, 0x78, !PT ;  /* 0x0000001807007812 */ /* 0x000fe200078e7800 */
[----:B------:R-:W3:Y:S01]  /*61a0*/  LDC R67, c[0x0][0xc20] ;  /* 0x00030800ff437b82 */ /* 0x000ee20000000800 */
[----:B------:R-:W4:Y:S01]  /*61b0*/  LDS R4, [UR51+0x1b0] ;  /* 0x0001b033ff047984 */ /* 0x000f220008000800 */
[----:B------:R-:W-:Y:S01]  /*61c0*/  LEA.HI R77, R2, R3, RZ, 0x7 ;  /* 0x00000003024d7211 */ /* 0x000fe200078f38ff */
[----:B------:R-:W-:Y:S01]  /*61d0*/  IMAD.U32 R76, RZ, RZ, UR4 ;  /* 0x00000004ff4c7e24 */ /* 0x000fe2000f8e00ff */
[----:B------:R-:W-:Y:S01]  /*61e0*/  LOP3.LUT R73, R73, R0, RZ, 0xfc, !PT ;  /* 0x0000000049497212 */ /* 0x000fe200078efcff */
[----:B------:R-:W1:Y:S01]  /*61f0*/  LDCU.64 UR56, c[0x0][0x348] ;  /* 0x00006900ff3877ac */ /* 0x000e620008000a00 */
[----:B------:R-:W-:Y:S02]  /*6200*/  LOP3.LUT R74, R74, 0x60, RZ, 0xc0, !PT ;  /* 0x000000604a4a7812 */ /* 0x000fe400078ec0ff */
[----:B------:R-:W1:Y:S01]  /*6210*/  LDC R27, c[0x0][0xc30] ;  /* 0x00030c00ff1b7b82 */ /* 0x000e620000000800 */
[----:B------:R-:W-:Y:S01]  /*6220*/  LOP3.LUT R32, R32, 0x600000, RZ, 0xc0, !PT ;  /* 0x0060000020207812 */ /* 0x000fe200078ec0ff */
[----:B------:R-:W1:Y:S01]  /*6230*/  LDCU.64 UR36, c[0x0][0x988] ;  /* 0x00013100ff2477ac */ /* 0x000e620008000a00 */
[----:B------:R-:W-:-:S02]  /*6240*/  SEL R78, R78, 0xffffffe0, !P0 ;  /* 0xffffffe04e4e7807 */ /* 0x000fc40004000000 */
[----:B------:R-:W-:Y:S01]  /*6250*/  SHF.R.S32.HI R77, RZ, 0x7, R77 ;  /* 0x00000007ff4d7819 */ /* 0x000fe2000001144d */
[----:B------:R-:W1:Y:S02]  /*6260*/  LDCU.64 UR38, c[0x0][0x990] ;  /* 0x00013200ff2677ac */ /* 0x000e640008000a00 */
[----:B------:R-:W1:Y:S01]  /*6270*/  LDC R66, c[0x0][0x388] ;  /* 0x0000e200ff427b82 */ /* 0x000e620000000800 */
[----:B------:R-:W-:Y:S01]  /*6280*/  UMOV UR54, URZ ;  /* 0x000000ff00367c82 */ /* 0x000fe20008000000 */
[----:B------:R-:W-:-:S06]  /*6290*/  UMOV UR55, URZ ;  /* 0x000000ff00377c82 */ /* 0x000fcc0008000000 */
[----:B------:R-:W1:Y:S08]  /*62a0*/  LDC R65, c[0x0][0x38c] ;  /* 0x0000e300ff417b82 */ /* 0x000e700000000800 */
[----:B------:R-:W1:Y:S08]  /*62b0*/  LDC.64 R56, c[0x0][0xc10] ;  /* 0x00030400ff387b82 */ /* 0x000e700000000a00 */
[----:B------:R-:W1:Y:S01]  /*62c0*/  LDC.64 R24, c[0x0][0xc18] ;  /* 0x00030600ff187b82 */ /* 0x000e620000000a00 */
[C---:B----4-:R-:W-:Y:S01]  /*62d0*/  VIADD R5, R4.reuse, 0x80 ;  /* 0x0000008004057836 */ /* 0x050fe20000000000 */
[----:B------:R-:W-:-:S04]  /*62e0*/  LOP3.LUT R4, R4, 0xffff, RZ, 0xc0, !PT ;  /* 0x0000ffff04047812 */ /* 0x000fc800078ec0ff */
[----:B------:R-:W-:Y:S02]  /*62f0*/  LOP3.LUT R5, R5, 0xffff, RZ, 0xc0, !PT ;  /* 0x0000ffff05057812 */ /* 0x000fe400078ec0ff */
[----:B------:R-:W4:Y:S03]  /*6300*/  LDC.64 R22, c[0x0][0xc28] ;  /* 0x00030a00ff167b82 */ /* 0x000f260000000a00 */
[----:B------:R1:W-:Y:S05]  /*6310*/  STL.64 [R1], R4 ;  /* 0x0000000401007387 */ /* 0x0003ea0000100a00 */
[----:B------:R-:W1:Y:S08]  /*6320*/  LDC.64 R54, c[0x0][0x9b0] ;  /* 0x00026c00ff367b82 */ /* 0x000e700000000a00 */
[----:B------:R-:W1:Y:S08]  /*6330*/  LDC.64 R52, c[0x0][0x9a8] ;  /* 0x00026a00ff347b82 */ /* 0x000e700000000a00 */
[----:B--23--:R-:W1:Y:S02]  /*6340*/  LDC R68, c[0x0][0x374] ;  /* 0x0000dd00ff447b82 */ /* 0x00ce640000000800 */
.L_x_139:
[----:B--2---:R-:W-:Y:S04]  /*6350*/  SHF.L.U32 R3, R70, 0x1f, RZ ;  /* 0x0000001f46037819 */ /* 0x004fe800000006ff */
[----:B------:R-:W2:Y:S02]  /*6360*/  SYNCS.PHASECHK.TRANS64.TRYWAIT P0, [UR51+0x160], R3 ;  /* 0x00016003ff0075a7 */ /* 0x000ea40008001133 */
[----:B-12---:R-:W-:Y:S05]  /*6370*/  @!P0 BRA `(.L_x_96) ;  /* 0x00000040009c8947 */ /* 0x006fea0003800000 */
.L_x_211:
[----:B------:R-:W3:Y:S01]  /*6380*/  LDS.128 R60, [UR51+0x1a0] ;  /* 0x0001a033ff3c7984 */ /* 0x000ee20008000c00 */
[----:B------:R-:W-:Y:S01]  /*6390*/  UIADD3 UR4, UPT, UPT, UR51, 0x168, URZ ;  /* 0x0000016833047890 */ /* 0x000fe2000fffe0ff */
[----:B--2---:R-:W-:Y:S01]  /*63a0*/  IMAD R0, R30, 0x4, R1 ;  /* 0x000000041e007824 */ /* 0x004fe200078e0201 */
[-C--:B------:R-:W-:Y:S02]  /*63b0*/  IABS R8, R77.reuse ;  /* 0x0000004d00087213 */ /* 0x080fe40000000000 */
[----:B------:R-:W-:Y:S01]  /*63c0*/  UPRMT UR4, URZ, 0x654, UR4 ;  /* 0x00000654ff047896 */ /* 0x000fe20008000004 */
[----:B-1----:R-:W-:Y:S01]  /*63d0*/  IABS R4, R66 ;  /* 0x0000004200047213 */ /* 0x002fe20000000000 */
[----:B------:R-:W1:Y:S01]  /*63e0*/  I2F.RP R5, R8 ;  /* 0x0000000800057306 */ /* 0x000e620000209400 */
[----:B------:R-:W-:Y:S01]  /*63f0*/  @!PT LDS RZ, [RZ] ;  /* 0x00000000fffff984 */ /* 0x000fe20000000800 */
[----:B------:R-:W-:Y:S01]  /*6400*/  @!PT LDS RZ, [RZ] ;  /* 0x00000000fffff984 */ /* 0x000fe20000000800 */
[----:B------:R-:W-:Y:S01]  /*6410*/  @!PT LDS RZ, [RZ] ;  /* 0x00000000fffff984 */ /* 0x000fe20000000800 */
[----:B------:R-:W-:Y:S01]  /*6420*/  @!PT LDS RZ, [RZ] ;  /* 0x00000000fffff984 */ /* 0x000fe20000000800 */
[----:B------:R2:W-:Y:S06]  /*6430*/  MEMBAR.ALL.CTA ;  /* 0x0000000000007992 */ /* 0x0005ec0000008000 */
[----:B--2---:R-:W2:Y:S02]  /*6440*/  FENCE.VIEW.ASYNC.S ;  /* 0x00000000000073c6 */ /* 0x004ea40000000000 */
[----:B--2---:R-:W-:Y:S06]  /*6450*/  SYNCS.ARRIVE.TRANS64.RED.A1T0 RZ, [UR4], RZ ;  /* 0x000000ffffff79a7 */ /* 0x004fec0008100404 */
[----:B------:R2:W5:Y:S01]  /*6460*/  LDL R17, [R0] ;  /* 0x0000000000117983 */ /* 0x0005620000100800 */
[----:B---3--:R-:W-:Y:S01]  /*6470*/  LOP3.LUT P3, RZ, R62, 0x1, RZ, 0xc0, !PT ;  /* 0x000000013eff7812 */ /* 0x008fe2000786c0ff */
[----:B-1----:R-:W1:Y:S10]  /*6480*/  MUFU.RCP R2, R5 ;  /* 0x0000000500027308 */ /* 0x002e740000001000 */
[----:B------:R-:W3:Y:S02]  /*6490*/  I2F.RP R5, R4 ;  /* 0x0000000400057306 */ /* 0x000ee40000209400 */
[----:B------:R-:W-:Y:S02]  /*64a0*/  @P3 MOV R31, R60 ;  /* 0x0000003c001f3202 */ /* 0x000fe40000000f00 */
[----:B------:R-:W-:Y:S01]  /*64b0*/  @P3 LOP3.LUT R29, R61, 0xffff, RZ, 0xc0, !PT ;  /* 0x0000ffff3d1d3812 */ /* 0x000fe200078ec0ff */
[----:B-1----:R-:W-:Y:S01]  /*64c0*/  VIADD R10, R2, 0xffffffe ;  /* 0x0ffffffe020a7836 */ /* 0x002fe20000000000 */
[----:B------:R-:W-:Y:S04]  /*64d0*/  IABS R2, R77 ;  /* 0x0000004d00027213 */ /* 0x000fe80000000000 */
[----:B------:R-:W1:Y:S01]  /*64e0*/  F2I.FTZ.U32.TRUNC.NTZ R11, R10 ;  /* 0x0000000a000b7305 */ /* 0x000e62000021f000 */
[----:B------:R-:W-:Y:S09]  /*64f0*/  IADD3 R2, PT, PT, RZ, -R2, RZ ;  /* 0x80000002ff027210 */ /* 0x000ff20007ffe0ff */
[----:B---3--:R-:W3:Y:S01]  /*6500*/  MUFU.RCP R5, R5 ;  /* 0x0000000500057308 */ /* 0x008ee20000001000 */
[--C-:B-1----:R-:W-:Y:S02]  /*6510*/  IMAD.MOV R3, RZ, RZ, -R11.reuse ;  /* 0x000000ffff037224 */ /* 0x102fe400078e0a0b */
[----:B------:R-:W-:Y:S02]  /*6520*/  IMAD.MOV.U32 R10, RZ, RZ, RZ ;  /* 0x000000ffff0a7224 */ /* 0x000fe400078e00ff */
[----:B------:R-:W-:Y:S01]  /*6530*/  IMAD R6, R3, R8, RZ ;  /* 0x0000000803067224 */ /* 0x000fe200078e02ff */
[----:B------:R-:W-:Y:S03]  /*6540*/  IABS R3, R16 ;  /* 0x0000001000037213 */ /* 0x000fe60000000000 */
[----:B------:R-:W-:Y:S04]  /*6550*/  IMAD.HI.U32 R6, R11, R6, R10 ;  /* 0x000000060b067227 */ /* 0x000fe800078e000a */
[----:B---3--:R-:W-:Y:S02]  /*6560*/  VIADD R9, R5, 0xffffffe ;  /* 0x0ffffffe05097836 */ /* 0x008fe40000000000 */
[----:B------:R-:W-:Y:S04]  /*6570*/  IMAD.HI.U32 R11, R6, R3, RZ ;  /* 0x00000003060b7227 */ /* 0x000fe800078e00ff */
[----:B------:R-:W-:Y:S01]  /*6580*/  IMAD R3, R11, R2, R3 ;  /* 0x000000020b037224 */ /* 0x000fe200078e0203 */
[----:B------:R-:W1:Y:S01]  /*6590*/  F2I.FTZ.U32.TRUNC.NTZ R9, R9 ;  /* 0x0000000900097305 */ /* 0x000e62000021f000 */
[----:B------:R-:W-:Y:S03]  /*65a0*/  LOP3.LUT R2, R16, R77, RZ, 0x3c, !PT ;  /* 0x0000004d10027212 */ /* 0x000fe600078e3cff */
[----:B------:R-:W-:Y:S02]  /*65b0*/  ISETP.GT.U32.AND P0, PT, R8, R3, PT ;  /* 0x000000030800720c */ /* 0x000fe40003f04070 */
[----:B------:R-:W-:Y:S01]  /*65c0*/  ISETP.GE.AND P1, PT, R2, RZ, PT ;  /* 0x000000ff0200720c */ /* 0x000fe20003f26270 */
[--C-:B-1----:R-:W-:Y:S10]  /*65d0*/  IMAD.MOV R2, RZ, RZ, -R9.reuse ;  /* 0x000000ffff027224 */ /* 0x102ff400078e0a09 */
[----:B------:R-:W-:Y:S02]  /*65e0*/  @!P0 IMAD.IADD R3, R3, 0x1, -R8 ;  /* 0x0000000103038824 */ /* 0x000fe400078e0a08 */
[----:B------:R-:W-:Y:S01]  /*65f0*/  @!P0 VIADD R11, R11, 0x1 ;  /* 0x000000010b0b8836 */ /* 0x000fe20000000000 */
[----:B------:R-:W-:Y:S01]  /*6600*/  ISETP.NE.AND P0, PT, R77, RZ, PT ;  /* 0x000000ff4d00720c */ /* 0x000fe20003f05270 */
[----:B------:R-:W-:Y:S01]  /*6610*/  IMAD R5, R2, R4, RZ ;  /* 0x0000000402057224 */ /* 0x000fe200078e02ff */
[----:B------:R-:W-:Y:S01]  /*6620*/  ISETP.GE.U32.AND P2, PT, R3, R8, PT ;  /* 0x000000080300720c */ /* 0x000fe20003f46070 */
[----:B------:R-:W-:Y:S01]  /*6630*/  IMAD.MOV.U32 R8, RZ, RZ, RZ ;  /* 0x000000ffff087224 */ /* 0x000fe200078e00ff */
[----:B------:R-:W-:Y:S03]  /*6640*/  IABS R2, R65 ;  /* 0x0000004100027213 */ /* 0x000fe60000000000 */
[----:B------:R-:W-:Y:S01]  /*6650*/  IMAD.HI.U32 R5, R9, R5, R8 ;  /* 0x0000000509057227 */ /* 0x000fe200078e0008 */
[----:B------:R-:W1:Y:S07]  /*6660*/  I2F.RP R3, R2 ;  /* 0x0000000200037306 */ /* 0x000e6e0000209400 */
[----:B------:R-:W-:Y:S05]  /*6670*/  @P2 IADD3 R11, PT, PT, R11, 0x1, RZ ;  /* 0x000000010b0b2810 */ /* 0x000fea0007ffe0ff */
[----:B------:R-:W-:Y:S01]  /*6680*/  @!P1 IMAD.MOV R11, RZ, RZ, -R11 ;  /* 0x000000ffff0b9224 */ /* 0x000fe200078e0a0b */
[----:B------:R-:W-:Y:S01]  /*6690*/  @!P0 LOP3.LUT R11, RZ, R77, RZ, 0x33, !PT ;  /* 0x0000004dff0b8212 */ /* 0x000fe200078e33ff */
[----:B-1----:R-:W1:Y:S03]  /*66a0*/  MUFU.RCP R3, R3 ;  /* 0x0000000300037308 */ /* 0x002e660000001000 */
[----:B------:R-:W-:Y:S05]  /*66b0*/  IABS R6, R11 ;  /* 0x0000000b00067213 */ /* 0x000fea0000000000 */
[----:B------:R-:W-:Y:S05]  /*66c0*/  IMAD.HI.U32 R10, R5, R6, RZ ;  /* 0x00000006050a7227 */ /* 0x000fea00078e00ff */
[----:B------:R-:W-:Y:S05]  /*66d0*/  IADD3 R5, PT, PT, -R10, RZ, RZ ;  /* 0x000000ff0a057210 */ /* 0x000fea0007ffe1ff */
[C---:B------:R-:W-:Y:S02]  /*66e0*/  IMAD R6, R4.reuse, R5, R6 ;  /* 0x0000000504067224 */ /* 0x040fe400078e0206 */
[----:B-1----:R-:W-:Y:S03]  /*66f0*/  VIADD R7, R3, 0xffffffe ;  /* 0x0ffffffe03077836 */ /* 0x002fe60000000000 */
[----:B------:R-:W-:Y:S03]  /*6700*/  ISETP.GT.U32.AND P0, PT, R4, R6, PT ;  /* 0x000000060400720c */ /* 0x000fe60003f04070 */
[----:B------:R-:W1:Y:S10]  /*6710*/  F2I.FTZ.U32.TRUNC.NTZ R7, R7 ;  /* 0x0000000700077305 */ /* 0x000e74000021f000 */
[----:B------:R-:W-:Y:S02]  /*6720*/  @!P0 IMAD.IADD R6, R6, 0x1, -R4 ;  /* 0x0000000106068824 */ /* 0x000fe400078e0a04 */
[----:B------:R-:W-:Y:S01]  /*6730*/  @!P0 VIADD R10, R10, 0x1 ;  /* 0x000000010a0a8836 */ /* 0x000fe20000000000 */
[----:B------:R-:W-:Y:S02]  /*6740*/  ISETP.NE.AND P0, PT, R66, RZ, PT ;  /* 0x000000ff4200720c */ /* 0x000fe40003f05270 */
[----:B------:R-:W-:Y:S01]  /*6750*/  ISETP.GE.U32.AND P2, PT, R6, R4, PT ;  /* 0x000000040600720c */ /* 0x000fe20003f46070 */
[--C-:B-1----:R-:W-:Y:S01]  /*6760*/  IMAD.MOV R3, RZ, RZ, -R7.reuse ;  /* 0x000000ffff037224 */ /* 0x102fe200078e0a07 */
[----:B------:R-:W-:Y:S01]  /*6770*/  LOP3.LUT R4, R11, R66, RZ, 0x3c, !PT ;  /* 0x000000420b047212 */ /* 0x000fe200078e3cff */
[----:B------:R-:W-:Y:S03]  /*6780*/  IMAD.MOV.U32 R6, RZ, RZ, RZ ;  /* 0x000000ffff067224 */ /* 0x000fe600078e00ff */
[----:B------:R-:W-:Y:S01]  /*6790*/  ISETP.GE.AND P1, PT, R4, RZ, PT ;  /* 0x000000ff0400720c */ /* 0x000fe20003f26270 */
[----:B------:R-:W-:Y:S04]  /*67a0*/  IMAD R4, R3, R2, RZ ;  /* 0x0000000203047224 */ /* 0x000fe800078e02ff */
[----:B------:R-:W-:Y:S03]  /*67b0*/  IMAD.HI.U32 R7, R7, R4, R6 ;  /* 0x0000000407077227 */ /* 0x000fe600078e0006 */
[----:B------:R-:W-:Y:S05]  /*67c0*/  @P2 IADD3 R10, PT, PT, R10, 0x1, RZ ;  /* 0x000000010a0a2810 */ /* 0x000fea0007ffe0ff */
[----:B------:R-:W-:Y:S01]  /*67d0*/  @!P1 IMAD.MOV R10, RZ, RZ, -R10 ;  /* 0x000000ffff0a9224 */ /* 0x000fe200078e0a0a */
[----:B------:R-:W-:Y:S02]  /*67e0*/  @!P0 LOP3.LUT R10, RZ, R66, RZ, 0x33, !PT ;  /* 0x00000042ff0a8212 */ /* 0x000fe400078e33ff */
[----:B------:R-:W-:Y:S02]  /*67f0*/  ISETP.GE.AND P0, PT, R26, 0x1, PT ;  /* 0x000000011a00780c */ /* 0x000fe40003f06270 */
[----:B------:R-:W-:Y:S02]  /*6800*/  IABS R3, R10 ;  /* 0x0000000a00037213 */ /* 0x000fe40000000000 */
[----:B------:R-:W-:Y:S03]  /*6810*/  LOP3.LUT R13, R10, R65, RZ, 0x3c, !PT ;  /* 0x000000410a0d7212 */ /* 0x000fe600078e3cff */
[----:B------:R-:W-:Y:S05]  /*6820*/  IMAD.HI.U32 R12, R7, R3, RZ ;  /* 0x00000003070c7227 */ /* 0x000fea00078e00ff */
[----:B------:R-:W-:Y:S05]  /*6830*/  IADD3 R4, PT, PT, -R12, RZ, RZ ;  /* 0x000000ff0c047210 */ /* 0x000fea0007ffe1ff */
[C---:B------:R-:W-:Y:S05]  /*6840*/  IMAD R3, R2.reuse, R4, R3 ;  /* 0x0000000402037224 */ /* 0x040fea00078e0203 */
[----:B------:R-:W-:Y:S11]  /*6850*/  ISETP.GT.U32.AND P4, PT, R2, R3, PT ;  /* 0x000000030200720c */ /* 0x000ff60003f84070 */
[----:B------:R-:W-:Y:S02]  /*6860*/  @!UPT UIADD3 URZ, UPT, UPT, URZ, URZ, URZ ;  /* 0x000000fffffff290 */ /* 0x000fe4000fffe0ff */
[----:B------:R-:W-:Y:S05]  /*6870*/  @!P4 IMAD.IADD R3, R3, 0x1, -R2 ;  /* 0x000000010303c824 */ /* 0x000fea00078e0a02 */
[----:B------:R-:W-:Y:S01]  /*6880*/  ISETP.GE.U32.AND P2, PT, R3, R2, PT ;  /* 0x000000020300720c */ /* 0x000fe20003f46070 */
[----:B------:R-:W-:Y:S01]  /*6890*/  @!UPT UIADD3 URZ, UPT, UPT, URZ, URZ, URZ ;  /* 0x000000fffffff290 */ /* 0x000fe2000fffe0ff */
[----:B--2---:R-:W-:Y:S11]  /*68a0*/  @!P0 BRA `(.L_x_97) ;  /* 0x0000000000a48947 */ /* 0x004ff60003800000 */
[----:B------:R-:W-:Y:S01]  /*68b0*/  IMAD.HI.U32 R18, R68, R25, RZ ;  /* 0x0000001944127227 */ /* 0x000fe200078e00ff */
        /* <DEDUP_REMOVED lines=9> */
[----:B------:R-:W-:Y:S03]  /*6950*/  SEL R7, R69, R14, !P5 ;  /* 0x0000000e45077207 */ /* 0x000fe60006800000 */
[-C--:B----4-:R-:W-:Y:S01]  /*6960*/  IMAD.HI.U32 R14, R3, R22.reuse, RZ ;  /* 0x00000016030e7227 */ /* 0x090fe200078e00ff */
[----:B------:R-:W-:Y:S03]  /*6970*/  SHF.R.U32.HI R20, RZ, R57, R20 ;  /* 0x00000039ff147219 */ /* 0x000fe60000011614 */
[----:B------:R-:W-:Y:S01]  /*6980*/  IMAD.HI.U32 R18, R7, R22, RZ ;  /* 0x0000001607127227 */ /* 0x000fe200078e00ff */
[----:B------:R-:W-:Y:S02]  /*6990*/  @P1 SHF.R.U32.HI R3, RZ, R23, R14 ;  /* 0x00000017ff031219 */ /* 0x000fe4000001160e */
[----:B------:R-:W-:Y:S02]  /*69a0*/  SHF.R.U32.HI R14, RZ, R67, R34 ;  /* 0x00000043ff0e7219 */ /* 0x000fe40000011622 */
[----:B------:R-:W-:Y:S01]  /*69b0*/  @P1 SHF.R.U32.HI R7, RZ, R23, R18 ;  /* 0x00000017ff071219 */ /* 0x000fe20000011612 */
[C---:B------:R-:W-:Y:S01]  /*69c0*/  IMAD R2, R26.reuse, R3, RZ ;  /* 0x000000031a027224 */ /* 0x040fe200078e02ff */
[----:B------:R-:W-:Y:S02]  /*69d0*/  SEL R5, R29, R14, !P0 ;  /* 0x0000000e1d057207 */ /* 0x000fe40004000000 */
[----:B------:R-:W-:Y:S01]  /*69e0*/  SEL R3, R31, R20, !P5 ;  /* 0x000000141f037207 */ /* 0x000fe20006800000 */
[----:B------:R-:W-:Y:S01]  /*69f0*/  IMAD R4, R26, R7, RZ ;  /* 0x000000071a047224 */ /* 0x000fe200078e02ff */
[C---:B------:R-:W-:Y:S01]  /*6a00*/  ISETP.GE.AND P0, PT, R5.reuse, R2, PT ;  /* 0x000000020500720c */ /* 0x040fe20003f06270 */
[----:B------:R-:W-:Y:S03]  /*6a10*/  IMAD.HI.U32 R6, R5, R22, RZ ;  /* 0x0000001605067227 */ /* 0x000fe600078e00ff */
[----:B------:R-:W-:Y:S01]  /*6a20*/  ISETP.GE.OR P0, PT, R3, R4, P0 ;  /* 0x000000040300720c */ /* 0x000fe20000706670 */
[----:B------:R-:W-:Y:S01]  /*6a30*/  IMAD.MOV R4, RZ, RZ, -R3 ;  /* 0x000000ffff047224 */ /* 0x000fe200078e0a03 */
[-C--:B------:R-:W-:Y:S03]  /*6a40*/  SHF.R.U32.HI R6, RZ, R23.reuse, R6 ;  /* 0x00000017ff067219 */ /* 0x080fe60000011606 */
[----:B------:R-:W-:Y:S01]  /*6a50*/  IMAD R31, R28, R4, R31 ;  /* 0x000000041c1f7224 */ /* 0x000fe200078e021f */
[----:B------:R-:W-:Y:S05]  /*6a60*/  SEL R9, R5, R6, !P1 ;  /* 0x0000000605097207 */ /* 0x000fea0004800000 */
[----:B------:R-:W-:Y:S02]  /*6a70*/  IMAD.MOV R6, RZ, RZ, -R9 ;  /* 0x000000ffff067224 */ /* 0x000fe400078e0a09 */
[C---:B------:R-:W-:Y:S04]  /*6a80*/  @!P0 IMAD.HI.U32 R2, R3.reuse, R22, RZ ;  /* 0x0000001603028227 */ /* 0x040fe800078e00ff */
[----:B------:R-:W-:Y:S01]  /*6a90*/  IMAD R6, R26, R6, R5 ;  /* 0x000000061a067224 */ /* 0x000fe200078e0205 */
[----:B------:R-:W-:Y:S04]  /*6aa0*/  @!P0 SHF.R.U32.HI R2, RZ, R23, R2 ;  /* 0x00000017ff028219 */ /* 0x000fe80000011602 */
[----:B------:R-:W-:Y:S02]  /*6ab0*/  @!P0 SEL R0, R3, R2, !P1 ;  /* 0x0000000203008207 */ /* 0x000fe40004800000 */
[----:B------:R-:W-:Y:S02]  /*6ac0*/  IADD3 R2, PT, PT, -R5, RZ, RZ ;  /* 0x000000ff05027210 */ /* 0x000fe40007ffe1ff */
[----:B------:R-:W-:Y:S01]  /*6ad0*/  @!P0 IADD3 R8, PT, PT, R9, -R0, RZ ;  /* 0x8000000009088210 */ /* 0x000fe20007ffe0ff */
[----:B------:R-:W-:Y:S02]  /*6ae0*/  @!P0 IMAD R0, R7, R6, R0 ;  /* 0x0000000607008224 */ /* 0x000fe400078e0200 */
[----:B------:R-:W-:Y:S02]  /*6af0*/  IMAD R29, R24, R2, R29 ;  /* 0x00000002181d7224 */ /* 0x000fe400078e021d */
[----:B------:R-:W-:Y:S02]  /*6b00*/  @!P0 IMAD R5, R8, R26, R3 ;  /* 0x0000001a08058224 */ /* 0x000fe400078e0203 */
[----:B------:R-:W-:Y:S04]  /*6b10*/  @!P0 IMAD.MOV.U32 R3, RZ, RZ, R0 ;  /* 0x000000ffff038224 */ /* 0x000fe800078e0000 */
[----:B------:R-:W-:Y:S02]  /*6b20*/  IMAD R31, R3, R28, R31 ;  /* 0x0000001c031f7224 */ /* 0x000fe400078e021f */
[----:B------:R-:W-:Y:S07]  /*6b30*/  IMAD R29, R5, R24, R29 ;  /* 0x00000018051d7224 */ /* 0x000fee00078e021d */
.L_x_97:
[----:B------:R-:W-:Y:S01]  /*6b40*/  ISETP.NE.AND P0, PT, R27, 0x1, PT ;  /* 0x000000011b00780c */ /* 0x000fe20003f05270 */
[----:B------:R-:W1:Y:S01]  /*6b50*/  LDC.64 R4, c[0x0][0xc18] ;  /* 0x00030600ff047b82 */ /* 0x000e620000000a00 */
[----:B------:R-:W-:Y:S01]  /*6b60*/  R2UR UR4, R13 ;  /* 0x000000000d0472ca */ /* 0x000fe200000e0000 */
[----:B------:R-:W-:Y:S01]  /*6b70*/  @!P4 VIADD R12, R12, 0x1 ;  /* 0x000000010c0cc836 */ /* 0x000fe20000000000 */
[----:B------:R-:W-:Y:S01]  /*6b80*/  ISETP.NE.AND P1, PT, R65, RZ, PT ;  /* 0x000000ff4100720c */ /* 0x000fe20003f25270 */
[----:B------:R-:W-:Y:S01]  /*6b90*/  IMAD.MOV R8, RZ, RZ, -R11 ;  /* 0x000000ffff087224 */ /* 0x000fe200078e0a0b */
[----:B------:R-:W-:Y:S01]  /*6ba0*/  R2UR UR42, R19 ;  /* 0x00000000132a72ca */ /* 0x000fe200000e0000 */
[----:B------:R-:W-:Y:S01]  /*6bb0*/  @P2 VIADD R12, R12, 0x1 ;  /* 0x000000010c0c2836 */ /* 0x000fe20000000000 */
[----:B------:R-:W-:Y:S01]  /*6bc0*/  R2UR UR43, R11 ;  /* 0x000000000b2b72ca */ /* 0x000fe200000e0000 */
[----:B------:R-:W2:Y:S01]  /*6bd0*/  LDC.64 R6, c[0x0][0xc10] ;  /* 0x00030400ff067b82 */ /* 0x000ea20000000a00 */
[----:B------:R-:W-:Y:S01]  /*6be0*/  R2UR UR44, R10 ;  /* 0x000000000a2c72ca */ /* 0x000fe200000e0000 */
[----:B------:R-:W-:Y:S01]  /*6bf0*/  IMAD R16, R77, R8, R16 ;  /* 0x000000084d107224 */ /* 0x000fe200078e0210 */
[----:B------:R-:W-:Y:S01]  /*6c00*/  R2UR UR45, R12 ;  /* 0x000000000c2d72ca */ /* 0x000fe200000e0000 */
[----:B------:R-:W-:Y:S01]  /*6c10*/  IMAD.MOV R9, RZ, RZ, -R10 ;  /* 0x000000ffff097224 */ /* 0x000fe200078e0a0a */
[----:B------:R-:W-:Y:S03]  /*6c20*/  R2UR UR7, R66 ;  /* 0x00000000420772ca */ /* 0x000fe600000e0000 */
[----:B------:R-:W3:Y:S01]  /*6c30*/  @!P0 LDC R0, c[0x0][0xc20] ;  /* 0x00030800ff008b82 */ /* 0x000ee20000000800 */
[----:B------:R-:W-:Y:S01]  /*6c40*/  R2UR UR52, R16 ;  /* 0x00000000103472ca */ /* 0x000fe200000e0000 */
[----:B------:R-:W-:Y:S01]  /*6c50*/  UISETP.GE.AND UP1, UPT, UR4, URZ, UPT ;  /* 0x000000ff0400728c */ /* 0x000fe2000bf26270 */
[----:B------:R-:W-:Y:S05]  /*6c60*/  R2UR UR4, R65 ;  /* 0x00000000410472ca */ /* 0x000fea00000e0000 */
[----:B------:R-:W4:Y:S01]  /*6c70*/  @!P0 LDC R2, c[0x0][0xc0c] ;  /* 0x00030300ff028b82 */ /* 0x000f220000000800 */
[----:B------:R-:W-:Y:S01]  /*6c80*/  R2UR UR6, R9 ;  /* 0x00000000090672ca */ /* 0x000fe200000e0000 */
[----:B------:R-:W-:Y:S01]  /*6c90*/  VOTEU.ALL UP0, P1 ;  /* 0x0000000000ff7886 */ /* 0x000fe20000800000 */
[----:B------:R-:W-:Y:S01]  /*6ca0*/  R2UR UR5, R65 ;  /* 0x00000000410572ca */ /* 0x000fe200000e0000 */
[----:B------:R-:W-:Y:S01]  /*6cb0*/  USHF.L.U32 UR42, UR42, 0x6, URZ ;  /* 0x000000062a2a7899 */ /* 0x000fe200080006ff */
[----:B------:R-:W-:Y:S01]  /*6cc0*/  BSSY.RECONVERGENT B6, `(.L_x_98) ;  /* 0x0000037000067945 */ /* 0x000fe20003800200 */
[----:B-1----:R-:W-:Y:S01]  /*6cd0*/  @!P0 ISETP.NE.AND P1, PT, R4, 0x1, PT ;  /* 0x000000010400880c */ /* 0x002fe20003f25270 */
[----:B------:R-:W-:Y:S01]  /*6ce0*/  @!P0 IMAD.HI.U32 R3, R29, R5, RZ ;  /* 0x000000051d038227 */ /* 0x000fe200078e00ff */
[----:B------:R-:W-:Y:S02]  /*6cf0*/  @!UP1 UIADD3 UR45, UPT, UPT, -UR45, URZ, URZ ;  /* 0x000000ff2d2d9290 */ /* 0x000fe4000fffe1ff */
[----:B------:R-:W-:Y:S02]  /*6d00*/  USHF.L.U32 UR52, UR52, 0x7, URZ ;  /* 0x0000000734347899 */ /* 0x000fe400080006ff */
[----:B------:R-:W-:Y:S01]  /*6d10*/  @!UP0 ULOP3.LUT UR45, URZ, UR4, URZ, 0x33, !UPT ;  /* 0x00000004ff2d8292 */ /* 0x000fe2000f8e33ff */
[----:B--2---:R-:W-:Y:S01]  /*6d20*/  @!P0 IMAD.HI.U32 R6, R31, R6, RZ ;  /* 0x000000061f068227 */ /* 0x004fe200078e00ff */
[----:B------:R-:W-:Y:S04]  /*6d30*/  UIMAD UR43, UR7, UR6, UR43 ;  /* 0x00000006072b72a4 */ /* 0x000fe8000f8e022b */
[----:B------:R-:W-:Y:S01]  /*6d40*/  @!P0 SHF.R.U32.HI R6, RZ, R7, R6 ;  /* 0x00000007ff068219 */ /* 0x000fe20000011606 */
[----:B------:R-:W-:Y:S01]  /*6d50*/  IMAD R8, RZ, RZ, -UR45 ;  /* 0x8000002dff087e24 */ /* 0x000fe2000f8e02ff */
[----:B---3--:R-:W-:Y:S02]  /*6d60*/  @!P0 SHF.R.U32.HI R0, RZ, R0, R3 ;  /* 0x00000000ff008219 */ /* 0x008fe40000011603 */
[----:B----4-:R-:W-:Y:S02]  /*6d70*/  @!P0 ISETP.NE.AND P2, PT, R2, 0x1, PT ;  /* 0x000000010200880c */ /* 0x010fe40003f45270 */
[----:B------:R-:W-:Y:S02]  /*6d80*/  @!P0 SEL R3, R29, R0, !P1 ;  /* 0x000000001d038207 */ /* 0x000fe40004800000 */
[----:B------:R-:W-:Y:S02]  /*6d90*/  R2UR UR4, R8 ;  /* 0x00000000080472ca */ /* 0x000fe400000e0000 */
[----:B------:R-:W-:Y:S02]  /*6da0*/  LOP3.LUT P1, RZ, R76, 0x1b0, RZ, 0xc0, !PT ;  /* 0x000001b04cff7812 */ /* 0x000fe4000782c0ff */
[----:B------:R-:W-:Y:S02]  /*6db0*/  @P3 SHF.R.U32.HI R8, RZ, 0x10, R61 ;  /* 0x00000010ff083819 */ /* 0x000fe4000001163d */
[----:B------:R-:W-:Y:S02]  /*6dc0*/  @!P0 SEL R6, R31, R6, !P2 ;  /* 0x000000061f068207 */ /* 0x000fe40005000000 */
[----:B------:R-:W-:Y:S03]  /*6dd0*/  @P3 R2UR UR53, R8 ;  /* 0x00000000083532ca */ /* 0x000fe600000e0000 */
[----:B------:R-:W-:Y:S02]  /*6de0*/  @!P0 IMAD.IADD R0, R3, 0x1, -R6 ;  /* 0x0000000103008824 */ /* 0x000fe400078e0a06 */
[----:B------:R-:W-:Y:S01]  /*6df0*/  @!P0 IMAD.IADD R3, R6, 0x1, -R3 ;  /* 0x0000000106038824 */ /* 0x000fe200078e0a03 */
[----:B------:R-:W-:Y:S01]  /*6e00*/  UIMAD UR44, UR5, UR4, UR44 ;  /* 0x00000004052c72a4 */ /* 0x000fe2000f8e022c */
[----:B------:R-:W-:Y:S02]  /*6e10*/  @!P0 IMAD R31, R0, R2, R31 ;  /* 0x00000002001f8224 */ /* 0x000fe400078e021f */
[----:B------:R-:W-:Y:S01]  /*6e20*/  @!P0 IMAD R29, R3, R4, R29 ;  /* 0x00000004031d8224 */ /* 0x000fe200078e021d */
[----:B------:R-:W-:Y:S08]  /*6e30*/  @!P1 BRA `(.L_x_99) ;  /* 0x00000000007c9947 */ /* 0x000ff00003800000 */
[----:B------:R-:W1:Y:S01]  /*6e40*/  LDCU.64 UR8, c[0x4][0x80] ;  /* 0x01001000ff0877ac */ /* 0x000e620008000a00 */
[----:B------:R-:W-:Y:S01]  /*6e50*/  MOV R2, 0x0 ;  /* 0x0000000000027802 */ /* 0x000fe20000000f00 */
[----:B------:R-:W-:Y:S02]  /*6e60*/  HFMA2 R12, -RZ, RZ, 0, 5.9604644775390625e-08 ;  /* 0x00000001ff0c7431 */ /* 0x000fe400000001ff */
[----:B------:R-:W-:Y:S01]  /*6e70*/  IMAD.MOV.U32 R8, RZ, RZ, 0x70 ;  /* 0x00000070ff087424 */ /* 0x000fe200078e00ff */
[----:B------:R2:W3:Y:S01]  /*6e80*/  LDC.64 R14, c[0x4][R2] ;  /* 0x01000000020e7b82 */ /* 0x0004e20000000a00 */
[----:B------:R-:W4:Y:S01]  /*6e90*/  LDCU.64 UR6, c[0x4][0x88] ;  /* 0x01001100ff0677ac */ /* 0x000f220008000a00 */
[----:B------:R-:W-:Y:S01]  /*6ea0*/  IMAD.MOV.U32 R13, RZ, RZ, RZ ;  /* 0x000000ffff0d7224 */ /* 0x000fe200078e00ff */
[----:B------:R-:W2:Y:S01]  /*6eb0*/  LDCU.64 UR4, c[0x4][0x8] ;  /* 0x01000100ff0477ac */ /* 0x000ea20008000a00 */
[----:B-1----:R-:W-:Y:S01]  /*6ec0*/  MOV R5, UR9 ;  /* 0x0000000900057c02 */ /* 0x002fe20008000f00 */
[----:B------:R-:W-:Y:S01]  /*6ed0*/  IMAD.U32 R4, RZ, RZ, UR8 ;  /* 0x00000008ff047e24 */ /* 0x000fe2000f8e00ff */
[----:B----4-:R-:W-:Y:S01]  /*6ee0*/  MOV R7, UR7 ;  /* 0x0000000700077c02 */ /* 0x010fe20008000f00 */
[----:B------:R-:W-:Y:S01]  /*6ef0*/  IMAD.U32 R6, RZ, RZ, UR6 ;  /* 0x00000006ff067e24 */ /* 0x000fe2000f8e00ff */
[----:B--2---:R-:W-:Y:S01]  /*6f00*/  MOV R11, UR5 ;  /* 0x00000005000b7c02 */ /* 0x004fe20008000f00 */
[----:B------:R-:W-:Y:S02]  /*6f10*/  IMAD.U32 R10, RZ, RZ, UR4 ;  /* 0x00000004ff0a7e24 */ /* 0x000fe4000f8e00ff */
[----:B------:R-:W-:Y:S07]  /*6f20*/  LEPC R20, `(.L_x_100) ;  /* 0x000000001014794e */ /* 0x000fee0000000000 */
[----:B---3-5:R-:W-:Y:S05]  /*6f30*/  CALL.ABS.NOINC R14 ;  /* 0x000000000e007343 */ /* 0x028fea0003c00000 */
.L_x_100:
[----:B------:R-:W1:Y:S01]  /*6f40*/  LDCU.64 UR8, c[0x4][0x80] ;  /* 0x01001000ff0877ac */ /* 0x000e620008000a00 */
[----:B------:R-:W2:Y:S01]  /*6f50*/  LDC.64 R2, c[0x4][R2] ;  /* 0x0100000002027b82 */ /* 0x000ea20000000a00 */
[----:B------:R-:W-:Y:S02]  /*6f60*/  HFMA2 R12, -RZ, RZ, 0, 5.9604644775390625e-08 ;  /* 0x00000001ff0c7431 */ /* 0x000fe400000001ff */
[----:B------:R-:W-:Y:S02]  /*6f70*/  IMAD.MOV.U32 R8, RZ, RZ, 0x70 ;  /* 0x00000070ff087424 */ /* 0x000fe400078e00ff */
[----:B------:R-:W-:Y:S01]  /*6f80*/  IMAD.MOV.U32 R13, RZ, RZ, RZ ;  /* 0x000000ffff0d7224 */ /* 0x000fe200078e00ff */
[----:B------:R-:W3:Y:S01]  /*6f90*/  LDCU.64 UR6, c[0x4][0x88] ;  /* 0x01001100ff0677ac */ /* 0x000ee20008000a00 */
[----:B------:R-:W4:Y:S01]  /*6fa0*/  LDCU.64 UR4, c[0x4][0x8] ;  /* 0x01000100ff0477ac */ /* 0x000f220008000a00 */
[----:B-1----:R-:W-:Y:S02]  /*6fb0*/  MOV R4, UR8 ;  /* 0x0000000800047c02 */ /* 0x002fe40008000f00 */
[----:B------:R-:W-:Y:S02]  /*6fc0*/  MOV R5, UR9 ;  /* 0x0000000900057c02 */ /* 0x000fe40008000f00 */
[----:B---3--:R-:W-:Y:S01]  /*6fd0*/  MOV R7, UR7 ;  /* 0x0000000700077c02 */ /* 0x008fe20008000f00 */
[----:B------:R-:W-:Y:S01]  /*6fe0*/  IMAD.U32 R6, RZ, RZ, UR6 ;  /* 0x00000006ff067e24 */ /* 0x000fe2000f8e00ff */
[----:B----4-:R-:W-:Y:S01]  /*6ff0*/  MOV R11, UR5 ;  /* 0x00000005000b7c02 */ /* 0x010fe20008000f00 */
[----:B------:R-:W-:Y:S02]  /*7000*/  IMAD.U32 R10, RZ, RZ, UR4 ;  /* 0x00000004ff0a7e24 */ /* 0x000fe4000f8e00ff */
[----:B------:R-:W-:Y:S07]  /*7010*/  LEPC R20, `(.L_x_99) ;  /* 0x000000001014794e */ /* 0x000fee0000000000 */
[----:B--2---:R-:W-:Y:S05]  /*7020*/  CALL.ABS.NOINC R2 ;  /* 0x0000000002007343 */ /* 0x004fea0003c00000 */
.L_x_99:
[----:B------:R-:W-:Y:S05]  /*7030*/  BSYNC.RECONVERGENT B6 ;  /* 0x0000000000067941 */ /* 0x000fea0003800200 */
.L_x_98:
[----:B------:R-:W-:Y:S01]  /*7040*/  ISETP.NE.U32.AND P3, PT, R54, RZ, PT ;  /* 0x000000ff3600720c */ /* 0x000fe20003f65070 */
[----:B------:R-:W-:Y:S01]  /*7050*/  UISETP.NE.AND UP2, UPT, UR50, URZ, UPT ;  /* 0x000000ff3200728c */ /* 0x000fe2000bf45270 */
[----:B------:R-:W-:Y:S01]  /*7060*/  ISETP.NE.U32.AND P2, PT, RZ, UR36, PT ;  /* 0x00000024ff007c0c */ /* 0x000fe2000bf45070 */
[----:B------:R-:W-:Y:S01]  /*7070*/  UISETP.NE.U32.AND UP1, UPT, UR38, URZ, UPT ;  /* 0x000000ff2600728c */ /* 0x000fe2000bf25070 */
[----:B------:R-:W-:Y:S01]  /*7080*/  ISETP.NE.AND.EX P3, PT, R55, RZ, PT, P3 ;  /* 0x000000ff3700720c */ /* 0x000fe20003f65330 */
[----:B------:R-:W-:Y:S01]  /*7090*/  UPLOP3.LUT UP0, UPT, UPT, UPT, UPT, 0x40, 0x4 ;  /* 0x000000000004789c */ /* 0x000fe20003f0e870 */
[----:B------:R-:W-:Y:S01]  /*70a0*/  ISETP.NE.AND.EX P2, PT, RZ, UR37, PT, P2 ;  /* 0x00000025ff007c0c */ /* 0x000fe2000bf45320 */
[----:B------:R-:W-:Y:S01]  /*70b0*/  UISETP.NE.AND.EX UP1, UPT, UR39, URZ, UPT, UP1 ;  /* 0x000000ff2700728c */ /* 0x000fe2000bf25310 */
[----:B------:R-:W-:Y:S04]  /*70c0*/  PLOP3.LUT P4, PT, PT, PT, UP2, 0x80, 0x8 ;  /* 0x000000000008781c */ /* 0x000fe80003f8f028 */
[----:B------:R-:W-:Y:S01]  /*70d0*/  P2R R81, PR, RZ, 0x10 ;  /* 0x00000010ff517803 */ /* 0x000fe20000000000 */
[----:B------:R-:W-:Y:S06]  /*70e0*/  @UP2 UPLOP3.LUT UP0, UPT, UPT, UPT, UP1, 0x80, 0x8 ;  /* 0x000000000008289c */ /* 0x000fec0003f0f010 */
[----:B------:R-:W-:Y:S01]  /*70f0*/  PLOP3.LUT P0, PT, PT, PT, UP0, 0x80, 0x8 ;  /* 0x000000000008781c */ /* 0x000fe20003f0f008 */
[----:B------:R-:W-:Y:S01]  /*7100*/  @!UPT UIADD3 URZ, UPT, UPT, URZ, URZ, URZ ;  /* 0x000000fffffff290 */ /* 0x000fe2000fffe0ff */
[----:B------:R-:W-:Y:S11]  /*7110*/  BRA.U !UP1, `(.L_x_101) ;  /* 0x0000000109387547 */ /* 0x000ff6000b800000 */
[----:B------:R-:W-:Y:S01]  /*7120*/  UISETP.NE.U32.AND UP0, UPT, UR36, URZ, UPT ;  /* 0x000000ff2400728c */ /* 0x000fe2000bf05070 */
[----:B------:R-:W-:Y:S02]  /*7130*/  HFMA2 R0, -RZ, RZ, 0, 5.9604644775390625e-08 ;  /* 0x00000001ff007431 */ /* 0x000fe400000001ff */
[----:B------:R-:W-:Y:S01]  /*7140*/  IMAD.MOV.U32 R59, RZ, RZ, 0x1 ;  /* 0x00000001ff3b7424 */ /* 0x000fe200078e00ff */
[----:B------:R-:W-:Y:S06]  /*7150*/  UISETP.NE.AND.EX UP0, UPT, UR37, URZ, UPT, UP0 ;  /* 0x000000ff2500728c */ /* 0x000fec000bf05300 */
[----:B------:R-:W-:Y:S05]  /*7160*/  PLOP3.LUT P1, PT, PT, PT, UP0, 0x80, 0x8 ;  /* 0x000000000008781c */ /* 0x000fea0003f2f008 */
[----:B------:R-:W1:Y:S01]  /*7170*/  @UP0 LDCU.64 UR6, c[0x0][0x988] ;  /* 0x00013100ff0607ac */ /* 0x000e620008000a00 */
[----:B------:R-:W-:Y:S07]  /*7180*/  @UP0 UIMAD UR4, UR48, UR38, URZ ;  /* 0x00000026300402a4 */ /* 0x000fee000f8e02ff */
[----:B------:R-:W-:Y:S01]  /*7190*/  @!P1 PRMT R59, R0, 0x7610, R59 ;  /* 0x00007610003b9816 */ /* 0x000fe2000000003b */
[----:B-1----:R-:W-:Y:S03]  /*71a0*/  @UP0 UIMAD.WIDE UR6, UR4, 0x4, UR6 ;  /* 0x00000004040608a5 */ /* 0x002fe6000f8e0206 */
[----:B------:R-:W1:Y:S03]  /*71b0*/  @!UP0 LDCU UR4, c[0x0][0x980] ;  /* 0x00013000ff0487ac */ /* 0x000e660008000800 */
[----:B------:R-:W-:Y:S01]  /*71c0*/  IMAD.U32 R2, RZ, RZ, UR6 ;  /* 0x00000006ff027e24 */ /* 0x000fe2000f8e00ff */
[----:B------:R-:W-:Y:S05]  /*71d0*/  MOV R3, UR7 ;  /* 0x0000000700037c02 */ /* 0x000fea0008000f00 */
[----:B-----5:R2:W5:Y:S02]  /*71e0*/  @P1 LDG.E R35, desc[UR46][R2.64] ;  /* 0x0000002e02231981 */ /* 0x020564000c1e1900 */
[----:B-12---:R-:W-:Y:S02]  /*71f0*/  @!P1 IMAD.U32 R35, RZ, RZ, UR4 ;  /* 0x00000004ff239e24 */ /* 0x006fe4000f8e00ff */
.L_x_101:
[----:B------:R-:W-:Y:S05]  /*7200*/  @!P3 BRA `(.L_x_102) ;  /* 0x000000000020b947 */ /* 0x000fea0003800000 */
[----:B------:R-:W-:Y:S04]  /*7210*/  ISETP.NE.U32.AND P1, PT, R52, RZ, PT ;  /* 0x000000ff3400720c */ /* 0x000fe80003f25070 */
[----:B------:R-:W-:Y:S11]  /*7220*/  ISETP.NE.AND.EX P1, PT, R53, RZ, PT, P1 ;  /* 0x000000ff3500720c */ /* 0x000ff60003f25310 */
[----:B------:R-:W-:Y:S02]  /*7230*/  @!UPT UIADD3 URZ, UPT, UPT, URZ, URZ, URZ ;  /* 0x000000fffffff290 */ /* 0x000fe4000fffe0ff */
[----:B------:R-:W1:Y:S01]  /*7240*/  @P1 LDC.64 R2, c[0x0][0x9a8] ;  /* 0x00026a00ff021b82 */ /* 0x000e620000000a00 */
[----:B------:R-:W-:Y:S04]  /*7250*/  @P1 IMAD R0, R54, UR48, RZ ;  /* 0x0000003036001c24 */ /* 0x000fe8000f8e02ff */
[----:B-1----:R-:W-:Y:S05]  /*7260*/  @P1 IMAD.WIDE R2, R0, 0x4, R2 ;  /* 0x0000000400021825 */ /* 0x002fea00078e0202 */
[----:B-----5:R1:W5:Y:S02]  /*7270*/  @P1 LDG.E R33, desc[UR46][R2.64] ;  /* 0x0000002e02211981 */ /* 0x020364000c1e1900 */
[----:B-1----:R-:W2:Y:S02]  /*7280*/  @!P1 LDC R33, c[0x0][0x9a0] ;  /* 0x00026800ff219b82 */ /* 0x002ea40000000800 */
.L_x_102:
[----:B-----5:R-:W-:Y:S01]  /*7290*/  FSETP.NEU.AND P1, PT, R35, RZ, PT ;  /* 0x000000ff2300720b */ /* 0x020fe20003f2d000 */
[----:B------:R-:W-:Y:S01]  /*72a0*/  IMAD.SHL.U32 R86, R73, 0x2, RZ ;  /* 0x0000000249567824 */ /* 0x000fe200078e00ff */
[----:B------:R-:W-:Y:S01]  /*72b0*/  SEL R0, RZ, 0xffffffff, P2 ;  /* 0xffffffffff007807 */ /* 0x000fe20001000000 */
[----:B------:R-:W-:Y:S01]  /*72c0*/  BSSY B1, `(.L_x_103) ;  /* 0x000002c000017945 */ /* 0x000fe20003800000 */
[----:B------:R-:W-:Y:S01]  /*72d0*/  @P4 LOP3.LUT P2, RZ, R59, 0xff, RZ, 0xc0, !PT ;  /* 0x000000ff3bff4812 */ /* 0x000fe2000784c0ff */
[----:B------:R-:W-:Y:S01]  /*72e0*/  VIADD R83, R86, UR51 ;  /* 0x0000003356537c36 */ /* 0x000fe20008000000 */
[----:B------:R-:W-:Y:S01]  /*72f0*/  @P4 SEL R5, RZ, 0xffffffff, P1 ;  /* 0xffffffffff054807 */ /* 0x000fe20000800000 */
[----:B------:R-:W-:Y:S01]  /*7300*/  IMAD.MOV.U32 R85, RZ, RZ, 0x1 ;  /* 0x00000001ff557424 */ /* 0x000fe200078e00ff */
[----:B------:R-:W-:Y:S01]  /*7310*/  LOP3.LUT R72, R72, 0x1, RZ, 0x3c, !PT ;  /* 0x0000000148487812 */ /* 0x000fe200078e3cff */
[----:B------:R-:W-:Y:S01]  /*7320*/  IMAD.IADD R34, R32, 0x1, R17 ;  /* 0x0000000120227824 */ /* 0x000fe200078e0211 */
[----:B------:R-:W-:Y:S01]  /*7330*/  @P0 SEL R5, R0, R5, !P2 ;  /* 0x0000000500050207 */ /* 0x000fe20005000000 */
[----:B------:R-:W-:Y:S01]  /*7340*/  IMAD.MOV.U32 R39, RZ, RZ, RZ ;  /* 0x000000ffff277224 */ /* 0x000fe200078e00ff */
[----:B------:R-:W-:Y:S02]  /*7350*/  LEA R84, R30, UR51, 0x3 ;  /* 0x000000331e547c11 */ /* 0x000fe4000f8e18ff */
[----:B------:R-:W-:Y:S02]  /*7360*/  CS2R R50, SRZ ;  /* 0x0000000000327805 */ /* 0x000fe4000001ff00 */
[----:B------:R-:W-:Y:S02]  /*7370*/  @P4 LOP3.LUT R80, R5, 0x1, RZ, 0xc0, !PT ;  /* 0x0000000105504812 */ /* 0x000fe400078ec0ff */
[----:B------:R-:W-:Y:S02]  /*7380*/  CS2R R48, SRZ ;  /* 0x0000000000307805 */ /* 0x000fe4000001ff00 */
[----:B------:R-:W-:Y:S02]  /*7390*/  SHF.L.U32 R3, R71, 0x1f, RZ ;  /* 0x0000001f47037819 */ /* 0x000fe400000006ff */
[----:B------:R-:W-:Y:S02]  /*73a0*/  CS2R R42, SRZ ;  /* 0x00000000002a7805 */ /* 0x000fe4000001ff00 */
[----:B------:R-:W-:Y:S02]  /*73b0*/  ISETP.NE.U32.OR P5, PT, R80, 0x1, !P4 ;  /* 0x000000015000780c */ /* 0x000fe400067a5470 */
[----:B------:R-:W-:Y:S02]  /*73c0*/  CS2R R40, SRZ ;  /* 0x0000000000287805 */ /* 0x000fe4000001ff00 */
[----:B------:R-:W-:Y:S01]  /*73d0*/  PLOP3.LUT P0, PT, PT, PT, UP1, 0x80, 0x8 ;  /* 0x000000000008781c */ /* 0x000fe20003f0f018 */
[----:B------:R-:W-:Y:S01]  /*73e0*/  IMAD.IADD R82, R78, 0x1, R83 ;  /* 0x000000014e527824 */ /* 0x000fe200078e0253 */
[----:B------:R-:W-:Y:S02]  /*73f0*/  LOP3.LUT P2, R79, R59, 0xff, RZ, 0xc0, !PT ;  /* 0x000000ff3b4f7812 */ /* 0x000fe4000784c0ff */
[----:B------:R-:W-:Y:S05]  /*7400*/  SEL R87, RZ, 0xffffffff, P1 ;  /* 0xffffffffff577807 */ /* 0x000fea0000800000 */
[----:B------:R-:W-:Y:S04]  /*7410*/  @P5 SHF.L.U32 R2, R72, 0x1f, RZ ;  /* 0x0000001f48025819 */ /* 0x000fe800000006ff */
[----:B------:R-:W-:Y:S01]  /*7420*/  @P0 SEL R87, R0, R87, !P2 ;  /* 0x0000005700570207 */ /* 0x000fe20005000000 */
[----:B------:R-:W1:Y:S03]  /*7430*/  @P5 SYNCS.PHASECHK.TRANS64.TRYWAIT P4, [UR51+0x110], R2 ;  /* 0x00011002ff0055a7 */ /* 0x000e660008081133 */
[----:B------:R-:W-:Y:S01]  /*7440*/  LOP3.LUT R87, R87, 0x1, RZ, 0xc0, !PT ;  /* 0x0000000157577812 */ /* 0x000fe200078ec0ff */
[----:B------:R3:W4:Y:S01]  /*7450*/  SYNCS.PHASECHK.TRANS64.TRYWAIT P3, [R84+URZ+0x170], R3 ;  /* 0x00017003540075a7 */ /* 0x00072200080611ff */
[----:B-1----:R-:W-:Y:S01]  /*7460*/  @P5 SEL R85, RZ, 0x1, !P4 ;  /* 0x00000001ff555807 */ /* 0x002fe20006000000 */
[----:B---3--:R-:W-:Y:S06]  /*7470*/  @!P5 BRA `(.L_x_104) ;  /* 0x000000000040d947 */ /* 0x008fec0003800000 */
[----:B------:R-:W-:Y:S01]  /*7480*/  ISETP.NE.AND P1, PT, R85, RZ, PT ;  /* 0x000000ff5500720c */ /* 0x000fe20003f25270 */
[----:B------:R-:W-:Y:S01]  /*7490*/  BSSY B0, `(.L_x_105) ;  /* 0x000000a000007945 */ /* 0x000fe20003800000 */
[----:B------:R-:W-:Y:S01]  /*74a0*/  ISETP.NE.U32.AND P0, PT, R87, 0x1, PT ;  /* 0x000000015700780c */ /* 0x000fe20003f05070 */
[----:B------:R-:W-:Y:S01]  /*74b0*/  IMAD.MOV.U32 R50, RZ, RZ, RZ ;  /* 0x000000ffff327224 */ /* 0x000fe200078e00ff */
[----:B------:R-:W-:Y:S02]  /*74c0*/  CS2R R42, SRZ ;  /* 0x00000000002a7805 */ /* 0x000fe4000001ff00 */
[----:B------:R-:W-:Y:S02]  /*74d0*/  CS2R R40, SRZ ;  /* 0x0000000000287805 */ /* 0x000fe4000001ff00 */
[----:B------:R-:W-:Y:S05]  /*74e0*/  CS2R R48, SRZ ;  /* 0x0000000000307805 */ /* 0x000fea000001ff00 */
[----:B------:R-:W-:Y:S05]  /*74f0*/  @P1 BRA `(.L_x_106) ;  /* 0x00000000000c1947 */ /* 0x000fea0003800000 */
[----:B------:R-:W-:Y:S04]  /*7500*/  SHF.L.U32 R5, R72, 0x1f, RZ ;  /* 0x0000001f48057819 */ /* 0x000fe800000006ff */
[----:B------:R-:W1:Y:S02]  /*7510*/  SYNCS.PHASECHK.TRANS64.TRYWAIT P1, [UR51+0x110], R5 ;  /* 0x00011005ff0075a7 */ /* 0x000e640008021133 */
[----:B-1----:R-:W-:Y:S05]  /*7520*/  @!P1 BRA `(.L_x_107) ;  /* 0x0000003000489947 */ /* 0x002fea0003800000 */
.L_x_106:
[----:B------:R-:W-:Y:S05]  /*7530*/  BSYNC B0 ;  /* 0x0000000000007941 */ /* 0x000fea0003800000 */
.L_x_105:
[----:B------:R-:W-:Y:S05]  /*7540*/  @P0 WARPSYNC.ALL ;  /* 0x0000000000000948 */ /* 0x000fea0003800000 */
[----:B------:R3:W1:Y:S01]  /*7550*/  @P0 LDSM.16.M88.4 R40, [R86+UR51+0x200] ;  /* 0x000200335628083b */ /* 0x0006620008000200 */
[----:B------:R-:W-:Y:S03]  /*7560*/  HFMA2 R39, -RZ, RZ, 0, 5.9604644775390625e-08 ;  /* 0x00000001ff277431 */ /* 0x000fe600000001ff */
[----:B------:R3:W1:Y:S02]  /*7570*/  @P0 LDSM.16.M88.4 R48, [R82+0x200] ;  /* 0x000200005230083b */ /* 0x0006640000000200 */
.L_x_104:
[----:B------:R-:W-:Y:S05]  /*7580*/  BSYNC B1 ;  /* 0x0000000000017941 */ /* 0x000fea0003800000 */
.L_x_103:
[----:B-1----:R-:W-:Y:S04]  /*7590*/  SHF.R.U32.HI R0, RZ, 0x15, R34 ;  /* 0x00000015ff007819 */ /* 0x002fe80000011622 */
[----:B------:R-:W-:Y:S01]  /*75a0*/  LOP3.LUT P0, RZ, R0, 0x3, R75, 0x48, !PT ;  /* 0x0000000300ff7812 */ /* 0x000fe2000780484b */
[----:B------:R-:W-:Y:S01]  /*75b0*/  @!UPT UIADD3 URZ, UPT, UPT, URZ, URZ, URZ ;  /* 0x000000fffffff290 */ /* 0x000fe2000fffe0ff */
[----:B----4-:R-:W-:Y:S11]  /*75c0*/  @P3 BRA `(.L_x_108) ;  /* 0x0000000000083947 */ /* 0x010ff60003800000 */
[----:B------:R-:W1:Y:S02]  /*75d0*/  SYNCS.PHASECHK.TRANS64.TRYWAIT P1, [R84+URZ+0x170], R3 ;  /* 0x00017003540075a7 */ /* 0x000e6400080211ff */
[----:B-1----:R-:W-:Y:S05]  /*75e0*/  @!P1 BRA `(.L_x_109) ;  /* 0x0000003000309947 */ /* 0x002fea0003800000 */
.L_x_108:
[----:B------:R-:W-:Y:S05]  /*75f0*/  @!P0 BRA `(.L_x_110) ;  /* 0x0000000000408947 */ /* 0x000fea0003800000 */
[----:B------:R-:W4:Y:S01]  /*7600*/  LDCU.64 UR8, c[0x4][0x70] ;  /* 0x01000e00ff0877ac */ /* 0x000f220008000a00 */
[----:B-1----:R-:W-:Y:S01]  /*7610*/  MOV R3, 0x0 ;  /* 0x0000000000037802 */ /* 0x002fe20000000f00 */
[----:B------:R-:W-:Y:S02]  /*7620*/  HFMA2 R12, -RZ, RZ, 0, 5.9604644775390625e-08 ;  /* 0x00000001ff0c7431 */ /* 0x000fe400000001ff */
[----:B------:R-:W-:Y:S02]  /*7630*/  IMAD.MOV.U32 R8, RZ, RZ, 0x192 ;  /* 0x00000192ff087424 */ /* 0x000fe400078e00ff */
[----:B------:R-:W-:Y:S01]  /*7640*/  IMAD.MOV.U32 R13, RZ, RZ, RZ ;  /* 0x000000ffff0d7224 */ /* 0x000fe200078e00ff */
[----:B------:R-:W1:Y:S01]  /*7650*/  LDCU.64 UR6, c[0x4][0x78] ;  /* 0x01000f00ff0677ac */ /* 0x000e620008000a00 */
[----:B------:R-:W2:Y:S01]  /*7660*/  LDC.64 R2, c[0x4][R3] ;  /* 0x0100000003027b82 */ /* 0x000ea20000000a00 */
[----:B------:R-:W5:Y:S01]  /*7670*/  LDCU.64 UR4, c[0x4][0x10] ;  /* 0x01000200ff0477ac */ /* 0x000f620008000a00 */
[----:B----4-:R-:W-:Y:S01]  /*7680*/  MOV R5, UR9 ;  /* 0x0000000900057c02 */ /* 0x010fe20008000f00 */
[----:B------:R-:W-:Y:S01]  /*7690*/  IMAD.U32 R4, RZ, RZ, UR8 ;  /* 0x00000008ff047e24 */ /* 0x000fe2000f8e00ff */
[----:B-1----:R-:W-:Y:S01]  /*76a0*/  MOV R7, UR7 ;  /* 0x0000000700077c02 */ /* 0x002fe20008000f00 */
[----:B------:R-:W-:Y:S01]  /*76b0*/  IMAD.U32 R6, RZ, RZ, UR6 ;  /* 0x00000006ff067e24 */ /* 0x000fe2000f8e00ff */
[----:B-----5:R-:W-:Y:S01]  /*76c0*/  MOV R11, UR5 ;  /* 0x00000005000b7c02 */ /* 0x020fe20008000f00 */
[----:B------:R-:W-:Y:S02]  /*76d0*/  IMAD.U32 R10, RZ, RZ, UR4 ;  /* 0x00000004ff0a7e24 */ /* 0x000fe4000f8e00ff */
[----:B------:R-:W-:Y:S07]  /*76e0*/  LEPC R20, `(.L_x_110) ;  /* 0x000000001014794e */ /* 0x000fee0000000000 */
[----:B--23--:R-:W-:Y:S05]  /*76f0*/  CALL.ABS.NOINC R2 ;  /* 0x0000000002007343 */ /* 0x00cfea0003c00000 */
.L_x_110:
[----:B------:R-:W-:Y:S05]  /*7700*/  WARPSYNC.ALL ;  /* 0x0000000000007948 */ /* 0x000fea0003800000 */
[----:B------:R-:W-:Y:S01]  /*7710*/  R2UR UR4, R34 ;  /* 0x00000000220472ca */ /* 0x000fe200000e0000 */
[--C-:B------:R-:W-:Y:S01]  /*7720*/  HADD2.F32 R20, -RZ, R40.reuse.H0_H0 ;  /* 0x20000028ff147230 */ /* 0x100fe20000004100 */
[----:B------:R-:W-:Y:S01]  /*7730*/  ISETP.NE.AND P1, PT, R74, RZ, PT ;  /* 0x000000ff4a00720c */ /* 0x000fe20003f25270 */
[----:B------:R-:W-:Y:S01]  /*7740*/  HADD2.F32 R21, -RZ, R40.H1_H1 ;  /* 0x30000028ff157230 */ /* 0x000fe20000004100 */
[----:B------:R-:W-:Y:S01]  /*7750*/  ISETP.NE.AND P6, PT, R81, RZ, PT ;  /* 0x000000ff5100720c */ /* 0x000fe20003fc5270 */
[--C-:B------:R-:W-:Y:S01]  /*7760*/  HADD2.F32 R36, -RZ, R41.reuse.H0_H0 ;  /* 0x20000029ff247230 */ /* 0x100fe20000004100 */
[----:B------:R-:W-:Y:S01]  /*7770*/  BSSY.RECONVERGENT B0, `(.L_x_111) ;  /* 0x000004c000007945 */ /* 0x000fe20003800200 */
[----:B------:R-:W-:Y:S01]  /*7780*/  HADD2.F32 R38, -RZ, R41.H1_H1 ;  /* 0x30000029ff267230 */ /* 0x000fe20000004100 */
[----:B------:R-:W-:Y:S01]  /*7790*/  ISETP.NE.U32.OR P0, PT, R80, 0x1, !P6 ;  /* 0x000000015000780c */ /* 0x000fe20007705470 */
[----:B------:R-:W-:Y:S04]  /*77a0*/  HADD2.F32 R37, -RZ, R49.H0_H0 ;  /* 0x20000031ff257230 */ /* 0x000fe80000004100 */
[----:B------:R-:W2:Y:S02]  /*77b0*/  LDTM.16dp256bit.x4 R4, tmem[UR4] ;  /* 0x00000004000479ee */ /* 0x000ea40008120000 */
[C---:B--2---:R-:W-:Y:S01]  /*77c0*/  FMUL R0, R33.reuse, R4 ;  /* 0x0000000421007220 */ /* 0x044fe20000400000 */
[C---:B------:R-:W-:Y:S01]  /*77d0*/  FMUL R2, R33.reuse, R5 ;  /* 0x0000000521027220 */ /* 0x040fe20000400000 */
[C---:B-1----:R-:W-:Y:S01]  /*77e0*/  FMUL R3, R33.reuse, R6 ;  /* 0x0000000621037220 */ /* 0x042fe20000400000 */
[----:B------:R-:W-:Y:S01]  /*77f0*/  FMUL R7, R33, R7 ;  /* 0x0000000721077220 */ /* 0x000fe20000400000 */
[C---:B------:R-:W-:Y:S01]  /*7800*/  FFMA R0, R35.reuse, R20, R0 ;  /* 0x0000001423007223 */ /* 0x040fe20000000000 */
[C---:B------:R-:W-:Y:S01]  /*7810*/  FFMA R2, R35.reuse, R21, R2 ;  /* 0x0000001523027223 */ /* 0x040fe20000000002 */
[C---:B------:R-:W-:Y:S01]  /*7820*/  FFMA R3, R35.reuse, R36, R3 ;  /* 0x0000002423037223 */ /* 0x040fe20000000003 */
[--C-:B------:R-:W-:Y:S02]  /*7830*/  HADD2.F32 R20, -RZ, R42.reuse.H0_H0 ;  /* 0x2000002aff147230 */ /* 0x100fe40000004100 */
[----:B------:R-:W-:Y:S01]  /*7840*/  FFMA R7, R35, R38, R7 ;  /* 0x0000002623077223 */ /* 0x000fe20000000007 */
[C---:B------:R-:W-:Y:S01]  /*7850*/  FMUL R4, R33.reuse, R8 ;  /* 0x0000000821047220 */ /* 0x040fe20000400000 */
[----:B------:R-:W-:Y:S01]  /*7860*/  HADD2.F32 R36, -RZ, R42.H1_H1 ;  /* 0x3000002aff247230 */ /* 0x000fe20000004100 */
[----:B------:R-:W-:Y:S01]  /*7870*/  F2FP.F16.F32.PACK_AB R44, R2, R0 ;  /* 0x00000000022c723e */ /* 0x000fe200000000ff */
[----:B------:R-:W-:Y:S01]  /*7880*/  FMUL R5, R33, R9 ;  /* 0x0000000921057220 */ /* 0x000fe20000400000 */
[--C-:B------:R-:W-:Y:S01]  /*7890*/  HADD2.F32 R21, -RZ, R43.reuse.H0_H0 ;  /* 0x2000002bff157230 */ /* 0x100fe20000004100 */
[----:B------:R-:W-:Y:S01]  /*78a0*/  F2FP.F16.F32.PACK_AB R45, R7, R3 ;  /* 0x00000003072d723e */ /* 0x000fe200000000ff */
[C---:B------:R-:W-:Y:S01]  /*78b0*/  FFMA R4, R35.reuse, R20, R4 ;  /* 0x0000001423047223 */ /* 0x040fe20000000004 */
[----:B------:R-:W-:Y:S01]  /*78c0*/  FFMA R5, R35, R36, R5 ;  /* 0x0000002423057223 */ /* 0x000fe20000000005 */
[C---:B------:R-:W-:Y:S01]  /*78d0*/  FMUL R6, R33.reuse, R10 ;  /* 0x0000000a21067220 */ /* 0x040fe20000400000 */
[----:B------:R-:W-:Y:S02]  /*78e0*/  HADD2.F32 R20, -RZ, R43.H1_H1 ;  /* 0x3000002bff147230 */ /* 0x000fe40000004100 */
[C---:B------:R-:W-:Y:S01]  /*78f0*/  FMUL R11, R33.reuse, R11 ;  /* 0x0000000b210b7220 */ /* 0x040fe20000400000 */
[----:B------:R-:W-:Y:S01]  /*7900*/  FMUL R8, R33, R12 ;  /* 0x0000000c21087220 */ /* 0x000fe20000400000 */
[----:B------:R-:W-:Y:S01]  /*7910*/  FFMA R6, R35, R21, R6 ;  /* 0x0000001523067223 */ /* 0x000fe20000000006 */
[--C-:B------:R-:W-:Y:S02]  /*7920*/  HADD2.F32 R21, -RZ, R48.reuse.H0_H0 ;  /* 0x20000030ff157230 */ /* 0x100fe40000004100 */
[C---:B------:R-:W-:Y:S01]  /*7930*/  FMUL R9, R33.reuse, R13 ;  /* 0x0000000d21097220 */ /* 0x040fe20000400000 */
[----:B------:R-:W-:Y:S02]  /*7940*/  HADD2.F32 R36, -RZ, R48.H1_H1 ;  /* 0x30000030ff247230 */ /* 0x000fe40000004100 */
[----:B------:R-:W-:Y:S01]  /*7950*/  FMUL R10, R33, R14 ;  /* 0x0000000e210a7220 */ /* 0x000fe20000400000 */
[C---:B------:R-:W-:Y:S01]  /*7960*/  FFMA R11, R35.reuse, R20, R11 ;  /* 0x00000014230b7223 */ /* 0x040fe2000000000b */
[C---:B------:R-:W-:Y:S01]  /*7970*/  FFMA R8, R35.reuse, R21, R8 ;  /* 0x0000001523087223 */ /* 0x040fe20000000008 */
[----:B------:R-:W-:Y:S02]  /*7980*/  HADD2.F32 R20, -RZ, R49.H1_H1 ;  /* 0x30000031ff147230 */ /* 0x000fe40000004100 */
[----:B------:R-:W-:Y:S01]  /*7990*/  FFMA R9, R35, R36, R9 ;  /* 0x0000002423097223 */ /* 0x000fe20000000009 */
[----:B------:R-:W-:Y:S01]  /*79a0*/  FMUL R15, R33, R15 ;  /* 0x0000000f210f7220 */ /* 0x000fe20000400000 */
[--C-:B------:R-:W-:Y:S02]  /*79b0*/  HADD2.F32 R21, -RZ, R50.reuse.H0_H0 ;  /* 0x20000032ff157230 */ /* 0x100fe40000004100 */
[----:B------:R-:W-:Y:S01]  /*79c0*/  FFMA R10, R35, R37, R10 ;  /* 0x00000025230a7223 */ /* 0x000fe2000000000a */
[C---:B------:R-:W-:Y:S01]  /*79d0*/  FMUL R12, R33.reuse, R16 ;  /* 0x00000010210c7220 */ /* 0x040fe20000400000 */
[----:B------:R-:W-:Y:S02]  /*79e0*/  HADD2.F32 R36, -RZ, R50.H1_H1 ;  /* 0x30000032ff247230 */ /* 0x000fe40000004100 */
[C---:B------:R-:W-:Y:S01]  /*79f0*/  FMUL R13, R33.reuse, R17 ;  /* 0x00000011210d7220 */ /* 0x040fe20000400000 */
[--C-:B------:R-:W-:Y:S02]  /*7a00*/  HADD2.F32 R37, -RZ, R51.reuse.H0_H0 ;  /* 0x20000033ff257230 */ /* 0x100fe40000004100 */
[----:B------:R-:W-:Y:S01]  /*7a10*/  FMUL R14, R33, R18 ;  /* 0x00000012210e7220 */ /* 0x000fe20000400000 */
[----:B------:R-:W-:Y:S02]  /*7a20*/  HADD2.F32 R38, -RZ, R51.H1_H1 ;  /* 0x30000033ff267230 */ /* 0x000fe40000004100 */
[----:B------:R-:W-:Y:S01]  /*7a30*/  FFMA R15, R35, R20, R15 ;  /* 0x00000014230f7223 */ /* 0x000fe2000000000f */
[----:B------:R-:W-:Y:S01]  /*7a40*/  FMUL R19, R33, R19 ;  /* 0x0000001321137220 */ /* 0x000fe20000400000 */
[C---:B------:R-:W-:Y:S01]  /*7a50*/  FFMA R12, R35.reuse, R21, R12 ;  /* 0x00000015230c7223 */ /* 0x040fe2000000000c */
[C---:B------:R-:W-:Y:S01]  /*7a60*/  FFMA R13, R35.reuse, R36, R13 ;  /* 0x00000024230d7223 */ /* 0x040fe2000000000d */
[C---:B------:R-:W-:Y:S01]  /*7a70*/  FFMA R14, R35.reuse, R37, R14 ;  /* 0x00000025230e7223 */ /* 0x040fe2000000000e */
[----:B------:R-:W-:Y:S01]  /*7a80*/  FFMA R19, R35, R38, R19 ;  /* 0x0000002623137223 */ /* 0x000fe20000000013 */
[----:B------:R-:W-:Y:S02]  /*7a90*/  F2FP.F16.F32.PACK_AB R46, R5, R4 ;  /* 0x00000004052e723e */ /* 0x000fe400000000ff */
[----:B------:R-:W-:Y:S02]  /*7aa0*/  F2FP.F16.F32.PACK_AB R47, R11, R6 ;  /* 0x000000060b2f723e */ /* 0x000fe400000000ff */
[----:B------:R-:W-:Y:S02]  /*7ab0*/  F2FP.F16.F32.PACK_AB R88, R9, R8 ;  /* 0x000000080958723e */ /* 0x000fe400000000ff */
[----:B------:R-:W-:Y:S01]  /*7ac0*/  F2FP.F16.F32.PACK_AB R89, R15, R10 ;  /* 0x0000000a0f59723e */ /* 0x000fe200000000ff */
[----:B------:R1:W-:Y:S01]  /*7ad0*/  STSM.16.M88.4 [R83+0x200], R44 ;  /* 0x0002002c53007844 */ /* 0x0003e20000000200 */
[----:B------:R-:W-:Y:S02]  /*7ae0*/  F2FP.F16.F32.PACK_AB R90, R13, R12 ;  /* 0x0000000c0d5a723e */ /* 0x000fe400000000ff */
[----:B------:R-:W-:Y:S05]  /*7af0*/  F2FP.F16.F32.PACK_AB R91, R19, R14 ;  /* 0x0000000e135b723e */ /* 0x000fea00000000ff */
[----:B------:R1:W-:Y:S01]  /*7b00*/  STSM.16.M88.4 [R82+0x200], R88 ;  /* 0x0002005852007844 */ /* 0x0003e20000000200 */
[----:B------:R-:W-:Y:S01]  /*7b10*/  @!PT LDS RZ, [RZ] ;  /* 0x00000000fffff984 */ /* 0x000fe20000000800 */
[----:B------:R-:W-:Y:S01]  /*7b20*/  @!PT LDS RZ, [RZ] ;  /* 0x00000000fffff984 */ /* 0x000fe20000000800 */
[----:B------:R-:W-:Y:S01]  /*7b30*/  @!PT LDS RZ, [RZ] ;  /* 0x00000000fffff984 */ /* 0x000fe20000000800 */
[----:B------:R-:W-:Y:S01]  /*7b40*/  @!PT LDS RZ, [RZ] ;  /* 0x00000000fffff984 */ /* 0x000fe20000000800 */
[----:B------:R2:W-:Y:S07]  /*7b50*/  MEMBAR.ALL.CTA ;  /* 0x0000000000007992 */ /* 0x0005ee0000008000 */
[----:B--2---:R-:W2:Y:S02]  /*7b60*/  FENCE.VIEW.ASYNC.S ;  /* 0x00000000000073c6 */ /* 0x004ea40000000000 */
[----:B--2---:R-:W-:Y:S06]  /*7b70*/  BAR.SYNC.DEFER_BLOCKING 0x1, 0x80 ;  /* 0x0042000000007b1d */ /* 0x004fec0000010000 */
[----:B------:R-:W-:Y:S05]  /*7b80*/  @P1 BRA `(.L_x_112) ;  /* 0x0000000000281947 */ /* 0x000fea0003800000 */
[----:B------:R-:W-:Y:S02]  /*7b90*/  UIADD3 UR6, UPT, UPT, UR51, 0x200, URZ ;  /* 0x0000020033067890 */ /* 0x000fe4000fffe0ff */
[----:B------:R-:W-:Y:S01]  /*7ba0*/  UIADD3 UR4, UP0, UPT, UR56, 0x780, URZ ;  /* 0x0000078038047890 */ /* 0x000fe2000ff1e0ff */
[----:B------:R-:W-:Y:S03]  /*7bb0*/  UMOV UR41, UR52 ;  /* 0x0000003400297c82 */ /* 0x000fe60008000000 */
[----:B------:R-:W-:Y:S01]  /*7bc0*/  MOV R76, UR6 ;  /* 0x00000006004c7c02 */ /* 0x000fe20008000f00 */
[----:B------:R-:W-:Y:S03]  /*7bd0*/  UIADD3.X UR5, UPT, UPT, URZ, UR57, URZ, UP0, !UPT ;  /* 0x00000039ff057290 */ /* 0x000fe600087fe4ff */
[----:B------:R-:W-:Y:S11]  /*7be0*/  R2UR UR40, R76 ;  /* 0x000000004c2872ca */ /* 0x000ff600000e0000 */
[----:B------:R-:W-:Y:S02]  /*7bf0*/  @!UPT UIADD3 URZ, UPT, UPT, URZ, URZ, URZ ;  /* 0x000000fffffff290 */ /* 0x000fe4000fffe0ff */
[----:B------:R2:W-:Y:S01]  /*7c00*/  UTMASTG.5D [UR40], [UR4] ;  /* 0x00000028040073b5 */ /* 0x0005e20008020000 */
[----:B------:R0:W-:Y:S01]  /*7c10*/  UTMACMDFLUSH ;  /* 0x00000000000079b7 */ /* 0x0001e20000000000 */
[----:B--2---:R-:W-:Y:S04]  /*7c20*/  DEPBAR.LE SB0, 0x1 ;  /* 0x000080400000791a */ /* 0x004fe80000000000 */
.L_x_112:
[----:B------:R-:W-:Y:S05]  /*7c30*/  BSYNC.RECONVERGENT B0 ;  /* 0x0000000000007941 */ /* 0x000fea0003800200 */
.L_x_111:
[----:B------:R-:W-:Y:S01]  /*7c40*/  BAR.SYNC.DEFER_BLOCKING 0x1, 0x80 ;  /* 0x0042000000007b1d */ /* 0x000fe20000010000 */
[----:B------:R-:W-:Y:S01]  /*7c50*/  LEA R4, R39, UR51, 0x3 ;  /* 0x0000003327047c11 */ /* 0x000fe2000f8e18ff */
[----:B------:R-:W-:Y:S01]  /*7c60*/  UISETP.NE.AND UP0, UPT, UR54, URZ, UPT ;  /* 0x000000ff3600728c */ /* 0x000fe2000bf05270 */
[----:B------:R-:W-:Y:S08]  /*7c70*/  @P0 SHF.L.U32 R3, R72, 0x1f, RZ ;  /* 0x0000001f48030819 */ /* 0x000ff000000006ff */
[----:B------:R-:W-:Y:S05]  /*7c80*/  BRA.U !UP0, `(.L_x_113) ;  /* 0x0000000108287547 */ /* 0x000fea000b800000 */
[----:B------:R-:W2:Y:S01]  /*7c90*/  S2R R0, SR_CgaCtaId ;  /* 0x0000000000007919 */ /* 0x000ea20000008800 */
[----:B------:R-:W-:Y:S01]  /*7ca0*/  ISETP.NE.U32.OR P1, PT, R80, 0x1, !P6 ;  /* 0x000000015000780c */ /* 0x000fe20007725470 */
[----:B------:R-:W-:Y:S01]  /*7cb0*/  IMAD.U32 R2, RZ, RZ, UR55 ;  /* 0x00000037ff027e24 */ /* 0x000fe2000f8e00ff */
[----:B------:R-:W-:Y:S04]  /*7cc0*/  UIADD3 UR55, UPT, UPT, UR55, 0x1, URZ ;  /* 0x0000000137377890 */ /* 0x000fe8000fffe0ff */
[----:B------:R-:W-:Y:S04]  /*7cd0*/  UISETP.NE.AND UP0, UPT, UR55, 0x4, UPT ;  /* 0x000000043700788c */ /* 0x000fe8000bf05270 */
[----:B------:R-:W-:Y:S03]  /*7ce0*/  USEL UR55, UR55, URZ, UP0 ;  /* 0x000000ff37377287 */ /* 0x000fe60008000000 */
[----:B------:R-:W-:Y:S05]  /*7cf0*/  @P1 LEA R2, R2, UR51, 0x3 ;  /* 0x0000003302021c11 */ /* 0x000fea000f8e18ff */
[----:B------:R-:W-:Y:S05]  /*7d00*/  @P1 VIADD R5, R2, 0x130 ;  /* 0x0000013002051836 */ /* 0x000fea0000000000 */
[----:B--2---:R-:W-:Y:S04]  /*7d10*/  @P1 PRMT R0, R0, 0x654, R5 ;  /* 0x0000065400001816 */ /* 0x004fe80000000005 */
[----:B------:R2:W-:Y:S03]  /*7d20*/  @P1 SYNCS.ARRIVE.TRANS64.RED.A1T0 RZ, [R0+URZ], RZ ;  /* 0x000000ff00ff19a7 */ /* 0x0005e600081004ff */
.L_x_113:
[----:B------:R-:W4:Y:S01]  /*7d30*/  @P0 SYNCS.PHASECHK.TRANS64.TRYWAIT P1, [R4+URZ+0x110], R3 ;  /* 0x00011003040005a7 */ /* 0x000f2200080211ff */
[----:B------:R-:W-:Y:S01]  /*7d40*/  BSSY B1, `(.L_x_114) ;  /* 0x0000012000017945 */ /* 0x000fe20003800000 */
[----:B----4-:R-:W-:Y:S03]  /*7d50*/  @P0 SEL R85, RZ, 0x1, !P1 ;  /* 0x00000001ff550807 */ /* 0x010fe60004800000 */
[----:B------:R-:W-:Y:S05]  /*7d60*/  @!P0 BRA `(.L_x_115) ;  /* 0x00000000003c8947 */ /* 0x000fea0003800000 */
[----:B------:R-:W-:Y:S01]  /*7d70*/  ISETP.NE.U32.AND P0, PT, R87, 0x1, PT ;  /* 0x000000015700780c */ /* 0x000fe20003f05070 */
[----:B------:R-:W-:Y:S01]  /*7d80*/  BSSY B0, `(.L_x_116) ;  /* 0x0000008000007945 */ /* 0x000fe20003800000 */
[----:B------:R-:W-:Y:S11]  /*7d90*/  ISETP.NE.AND P1, PT, R85, RZ, PT ;  /* 0x000000ff5500720c */ /* 0x000ff60003f25270 */
[----:B--2---:R-:W-:Y:S04]  /*7da0*/  @P0 IMAD R0, R39, 0x1000, R86 ;  /* 0x0000100027000824 */ /* 0x004fe800078e0256 */
[----:B------:R-:W-:Y:S01]  /*7db0*/  @P0 VIADD R5, R0, UR51 ;  /* 0x0000003300050c36 */ /* 0x000fe20008000000 */
[----:B------:R-:W-:Y:S06]  /*7dc0*/  @P1 BRA `(.L_x_117) ;  /* 0x00000000000c1947 */ /* 0x000fec0003800000 */
[----:B------:R-:W-:Y:S04]  /*7dd0*/  SHF.L.U32 R3, R72, 0x1f, RZ ;  /* 0x0000001f48037819 */ /* 0x000fe800000006ff */
[----:B------:R-:W2:Y:S02]  /*7de0*/  SYNCS.PHASECHK.TRANS64.TRYWAIT P1, [R4+URZ+0x110], R3 ;  /* 0x00011003040075a7 */ /* 0x000ea400080211ff */
[----:B--2---:R-:W-:Y:S05]  /*7df0*/  @!P1 BRA `(.L_x_118) ;  /* 0x0000002800409947 */ /* 0x004fea0003800000 */
.L_x_117:
[----:B------:R-:W-:Y:S05]  /*7e00*/  BSYNC B0 ;  /* 0x0000000000007941 */ /* 0x000fea0003800000 */
.L_x_116:
[----:B------:R-:W-:Y:S01]  /*7e10*/  @P0 IADD3 R5, PT, PT, R78, R5, RZ ;  /* 0x000000054e050210 */ /* 0x000fe20007ffe0ff */
[----:B------:R-:W-:Y:S05]  /*7e20*/  @P0 WARPSYNC.ALL ;  /* 0x0000000000000948 */ /* 0x000fea0003800000 */
[----:B------:R4:W1:Y:S01]  /*7e30*/  @P0 LDSM.16.M88.4 R40, [R0+UR51+0x200] ;  /* 0x000200330028083b */ /* 0x0008620008000200 */
[----:B------:R-:W-:Y:S03]  /*7e40*/  IADD3 R39, PT, PT, R39, 0x1, RZ ;  /* 0x0000000127277810 */ /* 0x000fe60007ffe0ff */
[----:B------:R4:W1:Y:S04]  /*7e50*/  @P0 LDSM.16.M88.4 R48, [R5+0x200] ;  /* 0x000200000530083b */ /* 0x0008680000000200 */
.L_x_115:
[----:B------:R-:W-:Y:S05]  /*7e60*/  BSYNC B1 ;  /* 0x0000000000017941 */ /* 0x000fea0003800000 */
.L_x_114:
[----:B--2-4-:R-:W-:Y:S05]  /*7e70*/  VIADD R0, R34, 0x20 ;  /* 0x0000002022007836 */ /* 0x014fea0000000000 */
[----:B------:R-:W-:Y:S04]  /*7e80*/  SHF.R.U32.HI R0, RZ, 0x15, R0 ;  /* 0x00000015ff007819 */ /* 0x000fe80000011600 */
[----:B------:R-:W-:Y:S11]  /*7e90*/  LOP3.LUT P0, RZ, R0, 0x3, R75, 0x48, !PT ;  /* 0x0000000300ff7812 */ /* 0x000ff6000780484b */
[----:B------:R-:W-:Y:S02]  /*7ea0*/  @!UPT UIADD3 URZ, UPT, UPT, URZ, URZ, URZ ;  /* 0x000000fffffff290 */ /* 0x000fe4000fffe0ff */
[----:B------:R-:W-:Y:S05]  /*7eb0*/  @!P0 BRA `(.L_x_119) ;  /* 0x0000000000408947 */ /* 0x000fea0003800000 */
[----:B------:R-:W2:Y:S01]  /*7ec0*/  LDCU.64 UR8, c[0x4][0x70] ;  /* 0x01000e00ff0877ac */ /* 0x000ea20008000a00 */
[----:B------:R-:W-:Y:S01]  /*7ed0*/  MOV R3, 0x0 ;  /* 0x0000000000037802 */ /* 0x000fe20000000f00 */
[----:B------:R-:W-:Y:S02]  /*7ee0*/  HFMA2 R12, -RZ, RZ, 0, 5.9604644775390625e-08 ;  /* 0x00000001ff0c7431 */ /* 0x000fe400000001ff */
[----:B------:R-:W-:Y:S02]  /*7ef0*/  IMAD.MOV.U32 R8, RZ, RZ, 0x192 ;  /* 0x00000192ff087424 */ /* 0x000fe400078e00ff */
[----:B------:R-:W-:Y:S01]  /*7f00*/  IMAD.MOV.U32 R13, RZ, RZ, RZ ;  /* 0x000000ffff0d7224 */ /* 0x000fe200078e00ff */
[----:B------:R-:W4:Y:S01]  /*7f10*/  LDCU.64 UR6, c[0x4][0x78] ;  /* 0x01000f00ff0677ac */ /* 0x000f220008000a00 */
[----:B------:R-:W1:Y:S01]  /*7f20*/  LDC.64 R2, c[0x4][R3] ;  /* 0x0100000003027b82 */ /* 0x000e620000000a00 */
[----:B------:R-:W5:Y:S01]  /*7f30*/  LDCU.64 UR4, c[0x4][0x10] ;  /* 0x01000200ff0477ac */ /* 0x000f620008000a00 */
[----:B--2---:R-:W-:Y:S01]  /*7f40*/  MOV R5, UR9 ;  /* 0x0000000900057c02 */ /* 0x004fe20008000f00 */
[----:B------:R-:W-:Y:S01]  /*7f50*/  IMAD.U32 R4, RZ, RZ, UR8 ;  /* 0x00000008ff047e24 */ /* 0x000fe2000f8e00ff */
[----:B----4-:R-:W-:Y:S01]  /*7f60*/  MOV R7, UR7 ;  /* 0x0000000700077c02 */ /* 0x010fe20008000f00 */
[----:B------:R-:W-:Y:S01]  /*7f70*/  IMAD.U32 R6, RZ, RZ, UR6 ;  /* 0x00000006ff067e24 */ /* 0x000fe2000f8e00ff */
[----:B-----5:R-:W-:Y:S01]  /*7f80*/  MOV R11, UR5 ;  /* 0x00000005000b7c02 */ /* 0x020fe20008000f00 */
[----:B------:R-:W-:Y:S02]  /*7f90*/  IMAD.U32 R10, RZ, RZ, UR4 ;  /* 0x00000004ff0a7e24 */ /* 0x000fe4000f8e00ff */
[----:B------:R-:W-:Y:S07]  /*7fa0*/  LEPC R20, `(.L_x_119) ;  /* 0x000000001014794e */ /* 0x000fee0000000000 */
[----:B-1-3--:R-:W-:Y:S05]  /*7fb0*/  CALL.ABS.NOINC R2 ;  /* 0x0000000002007343 */ /* 0x00afea0003c00000 */
.L_x_119:
[----:B------:R-:W-:Y:S01]  /*7fc0*/  ISETP.NE.AND P6, PT, R81, RZ, PT ;  /* 0x000000ff5100720c */ /* 0x000fe20003fc5270 */
[----:B------:R-:W-:Y:S05]  /*7fd0*/  WARPSYNC.ALL ;  /* 0x0000000000007948 */ /* 0x000fea0003800000 */
[----:B------:R-:W-:Y:S01]  /*7fe0*/  R2UR UR4, R34 ;  /* 0x00000000220472ca */ /* 0x000fe200000e0000 */
[--C-:B-1----:R-:W-:Y:S01]  /*7ff0*/  HADD2.F32 R20, -RZ, R40.reuse.H0_H0 ;  /* 0x20000028ff147230 */ /* 0x102fe20000004100 */
[----:B------:R-:W1:Y:S01]  /*8000*/  S2R R92, SR_CgaCtaId ;  /* 0x00000000005c7919 */ /* 0x000e620000008800 */
[----:B------:R-:W-:Y:S01]  /*8010*/  HADD2.F32 R21, -RZ, R40.H1_H1 ;  /* 0x30000028ff157230 */ /* 0x000fe20000004100 */
[----:B------:R-:W-:Y:S01]  /*8020*/  ISETP.NE.U32.OR P0, PT, R80, 0x1, !P6 ;  /* 0x000000015000780c */ /* 0x000fe20007705470 */
[----:B------:R-:W-:Y:S01]  /*8030*/  HADD2.F32 R36, -RZ, R41.H1_H1 ;  /* 0x30000029ff247230 */ /* 0x000fe20000004100 */
[----:B------:R-:W-:Y:S01]  /*8040*/  ISETP.NE.AND P1, PT, R74, RZ, PT ;  /* 0x000000ff4a00720c */ /* 0x000fe20003f25270 */
[----:B------:R-:W-:Y:S01]  /*8050*/  HADD2.F32 R38, -RZ, R43.H1_H1 ;  /* 0x3000002bff267230 */ /* 0x000fe20000004100 */
[----:B------:R-:W-:Y:S01]  /*8060*/  MOV R93, UR55 ;  /* 0x00000037005d7c02 */ /* 0x000fe20008000f00 */
[----:B------:R-:W-:Y:S01]  /*8070*/  HADD2.F32 R37, -RZ, R51.H0_H0 ;  /* 0x20000033ff257230 */ /* 0x000fe20000004100 */
[----:B------:R-:W-:Y:S03]  /*8080*/  BSSY.RECONVERGENT B0, `(.L_x_120) ;  /* 0x000004b000007945 */ /* 0x000fe60003800200 */
[----:B------:R-:W2:Y:S04]  /*8090*/  LDTM.16dp256bit.x4 R4, tmem[UR4+0x20] ;  /* 0x00002004000479ee */ /* 0x000ea80008120000 */
[----:B------:R-:W-:Y:S04]  /*80a0*/  @P0 LEA R93, R93, UR51, 0x3 ;  /* 0x000000335d5d0c11 */ /* 0x000fe8000f8e18ff */
[----:B------:R-:W-:Y:S01]  /*80b0*/  @P0 IADD3 R93, PT, PT, R93, 0x130, RZ ;  /* 0x000001305d5d0810 */ /* 0x000fe20007ffe0ff */
[C---:B--2---:R-:W-:Y:S01]  /*80c0*/  FMUL R0, R33.reuse, R4 ;  /* 0x0000000421007220 */ /* 0x044fe20000400000 */
[C---:B------:R-:W-:Y:S01]  /*80d0*/  FMUL R2, R33.reuse, R5 ;  /* 0x0000000521027220 */ /* 0x040fe20000400000 */
[C---:B------:R-:W-:Y:S01]  /*80e0*/  FMUL R3, R33.reuse, R6 ;  /* 0x0000000621037220 */ /* 0x040fe20000400000 */
[----:B------:R-:W-:Y:S01]  /*80f0*/  FMUL R7, R33, R7 ;  /* 0x0000000721077220 */ /* 0x000fe20000400000 */
[C---:B------:R-:W-:Y:S01]  /*8100*/  FFMA R0, R35.reuse, R20, R0 ;  /* 0x0000001423007223 */ /* 0x040fe20000000000 */
[----:B------:R-:W-:Y:S02]  /*8110*/  HADD2.F32 R20, -RZ, R41.H0_H0 ;  /* 0x20000029ff147230 */ /* 0x000fe40000004100 */
[----:B------:R-:W-:Y:S01]  /*8120*/  FFMA R2, R35, R21, R2 ;  /* 0x0000001523027223 */ /* 0x000fe20000000002 */
[C---:B------:R-:W-:Y:S01]  /*8130*/  FMUL R4, R33.reuse, R8 ;  /* 0x0000000821047220 */ /* 0x040fe20000400000 */
[----:B------:R-:W-:Y:S01]  /*8140*/  FMUL R5, R33, R9 ;  /* 0x0000000921057220 */ /* 0x000fe20000400000 */
[----:B------:R-:W-:Y:S02]  /*8150*/  HADD2.F32 R21, -RZ, R43.H0_H0 ;  /* 0x2000002bff157230 */ /* 0x000fe40000004100 */
[C---:B------:R-:W-:Y:S01]  /*8160*/  FFMA R3, R35.reuse, R20, R3 ;  /* 0x0000001423037223 */ /* 0x040fe20000000003 */
[----:B------:R-:W-:Y:S01]  /*8170*/  F2FP.F16.F32.PACK_AB R44, R2, R0 ;  /* 0x00000000022c723e */ /* 0x000fe200000000ff */
[----:B------:R-:W-:Y:S01]  /*8180*/  FFMA R7, R35, R36, R7 ;  /* 0x0000002423077223 */ /* 0x000fe20000000007 */
[--C-:B------:R-:W-:Y:S02]  /*8190*/  HADD2.F32 R20, -RZ, R42.reuse.H0_H0 ;  /* 0x2000002aff147230 */ /* 0x100fe40000004100 */
[C---:B------:R-:W-:Y:S01]  /*81a0*/  FMUL R6, R33.reuse, R10 ;  /* 0x0000000a21067220 */ /* 0x040fe20000400000 */
[----:B------:R-:W-:Y:S02]  /*81b0*/  HADD2.F32 R36, -RZ, R42.H1_H1 ;  /* 0x3000002aff247230 */ /* 0x000fe40000004100 */
[----:B------:R-:W-:Y:S01]  /*81c0*/  FMUL R11, R33, R11 ;  /* 0x0000000b210b7220 */ /* 0x000fe20000400000 */
[----:B------:R-:W-:Y:S01]  /*81d0*/  F2FP.F16.F32.PACK_AB R45, R7, R3 ;  /* 0x00000003072d723e */ /* 0x000fe200000000ff */
[C---:B------:R-:W-:Y:S01]  /*81e0*/  FFMA R4, R35.reuse, R20, R4 ;  /* 0x0000001423047223 */ /* 0x040fe20000000004 */
[--C-:B------:R-:W-:Y:S02]  /*81f0*/  HADD2.F32 R20, -RZ, R48.reuse.H0_H0 ;  /* 0x20000030ff147230 */ /* 0x100fe40000004100 */
[C---:B------:R-:W-:Y:S01]  /*8200*/  FFMA R5, R35.reuse, R36, R5 ;  /* 0x0000002423057223 */ /* 0x040fe20000000005 */
[----:B------:R-:W-:Y:S01]  /*8210*/  FFMA R6, R35, R21, R6 ;  /* 0x0000001523067223 */ /* 0x000fe20000000006 */
[C---:B------:R-:W-:Y:S01]  /*8220*/  FMUL R8, R33.reuse, R12 ;  /* 0x0000000c21087220 */ /* 0x040fe20000400000 */
[----:B------:R-:W-:Y:S02]  /*8230*/  HADD2.F32 R36, -RZ, R48.H1_H1 ;  /* 0x30000030ff247230 */ /* 0x000fe40000004100 */
[C---:B------:R-:W-:Y:S01]  /*8240*/  FMUL R9, R33.reuse, R13 ;  /* 0x0000000d21097220 */ /* 0x040fe20000400000 */
[--C-:B------:R-:W-:Y:S02]  /*8250*/  HADD2.F32 R21, -RZ, R49.reuse.H0_H0 ;  /* 0x20000031ff157230 */ /* 0x100fe40000004100 */
[----:B------:R-:W-:Y:S01]  /*8260*/  FMUL R10, R33, R14 ;  /* 0x0000000e210a7220 */ /* 0x000fe20000400000 */
[C---:B------:R-:W-:Y:S01]  /*8270*/  FFMA R11, R35.reuse, R38, R11 ;  /* 0x00000026230b7223 */ /* 0x040fe2000000000b */
[C---:B------:R-:W-:Y:S01]  /*8280*/  FFMA R8, R35.reuse, R20, R8 ;  /* 0x0000001423087223 */ /* 0x040fe20000000008 */
[C---:B------:R-:W-:Y:S01]  /*8290*/  FFMA R9, R35.reuse, R36, R9 ;  /* 0x0000002423097223 */ /* 0x040fe20000000009 */
[----:B------:R-:W-:Y:S01]  /*82a0*/  FFMA R10, R35, R21, R10 ;  /* 0x00000015230a7223 */ /* 0x000fe2000000000a */
[----:B------:R-:W-:Y:S02]  /*82b0*/  HADD2.F32 R20, -RZ, R49.H1_H1 ;  /* 0x30000031ff147230 */ /* 0x000fe40000004100 */
[C---:B------:R-:W-:Y:S01]  /*82c0*/  FMUL R15, R33.reuse, R15 ;  /* 0x0000000f210f7220 */ /* 0x040fe20000400000 */
[--C-:B------:R-:W-:Y:S02]  /*82d0*/  HADD2.F32 R21, -RZ, R50.reuse.H0_H0 ;  /* 0x20000032ff157230 */ /* 0x100fe40000004100 */
[C---:B------:R-:W-:Y:S01]  /*82e0*/  FMUL R12, R33.reuse, R16 ;  /* 0x00000010210c7220 */ /* 0x040fe20000400000 */
[----:B------:R-:W-:Y:S02]  /*82f0*/  HADD2.F32 R36, -RZ, R50.H1_H1 ;  /* 0x30000032ff247230 */ /* 0x000fe40000004100 */
[C---:B------:R-:W-:Y:S01]  /*8300*/  FMUL R13, R33.reuse, R17 ;  /* 0x00000011210d7220 */ /* 0x040fe20000400000 */
        /* <DEDUP_REMOVED lines=14> */
[----:B------:R-:W-:Y:S02]  /*83f0*/  F2FP.F16.F32.PACK_AB R91, R19, R14 ;  /* 0x0000000e135b723e */ /* 0x000fe400000000ff */
[----:B------:R-:W-:Y:S02]  /*8400*/  LEA R16, R39, UR51, 0x3 ;  /* 0x0000003327107c11 */ /* 0x000fe4000f8e18ff */
[----:B------:R-:W-:Y:S01]  /*8410*/  @P0 SHF.L.U32 R17, R72, 0x1f, RZ ;  /* 0x0000001f48110819 */ /* 0x000fe200000006ff */
[----:B------:R2:W-:Y:S01]  /*8420*/  STSM.16.M88.4 [R82+0x1200], R88 ;  /* 0x0012005852007844 */ /* 0x0005e20000000200 */
[----:B-1----:R-:W-:Y:S01]  /*8430*/  @P0 PRMT R93, R92, 0x654, R93 ;  /* 0x000006545c5d0816 */ /* 0x002fe2000000005d */
[----:B------:R-:W-:Y:S01]  /*8440*/  @!PT LDS RZ, [RZ] ;  /* 0x00000000fffff984 */ /* 0x000fe20000000800 */
[----:B------:R-:W-:Y:S01]  /*8450*/  @!PT LDS RZ, [RZ] ;  /* 0x00000000fffff984 */ /* 0x000fe20000000800 */
[----:B------:R-:W-:Y:S01]  /*8460*/  @!PT LDS RZ, [RZ] ;  /* 0x00000000fffff984 */ /* 0x000fe20000000800 */
[----:B------:R-:W-:Y:S01]  /*8470*/  @!PT LDS RZ, [RZ] ;  /* 0x00000000fffff984 */ /* 0x000fe20000000800 */
[----:B------:R1:W-:Y:S06]  /*8480*/  MEMBAR.ALL.CTA ;  /* 0x0000000000007992 */ /* 0x0003ec0000008000 */
[----:B-1----:R-:W1:Y:S02]  /*8490*/  FENCE.VIEW.ASYNC.S ;  /* 0x00000000000073c6 */ /* 0x002e640000000000 */
[----:B-1----:R-:W-:Y:S06]  /*84a0*/  BAR.SYNC.DEFER_BLOCKING 0x1, 0x80 ;  /* 0x0042000000007b1d */ /* 0x002fec0000010000 */
[----:B------:R-:W-:Y:S05]  /*84b0*/  @P1 BRA `(.L_x_121) ;  /* 0x00000000001c1947 */ /* 0x000fea0003800000 */
[----:B------:R-:W-:Y:S02]  /*84c0*/  UIADD3 UR4, UP0, UPT, UR56, 0x780, URZ ;  /* 0x0000078038047890 */ /* 0x000fe4000ff1e0ff */
[----:B------:R-:W-:Y:S02]  /*84d0*/  UIADD3 UR40, UPT, UPT, UR51, 0x1200, URZ ;  /* 0x0000120033287890 */ /* 0x000fe4000fffe0ff */
[----:B------:R-:W-:Y:S02]  /*84e0*/  UIADD3 UR41, UPT, UPT, UR52, 0x20, URZ ;  /* 0x0000002034297890 */ /* 0x000fe4000fffe0ff */
[----:B------:R-:W-:Y:S09]  /*84f0*/  UIADD3.X UR5, UPT, UPT, URZ, UR57, URZ, UP0, !UPT ;  /* 0x00000039ff057290 */ /* 0x000ff200087fe4ff */
[----:B------:R1:W-:Y:S01]  /*8500*/  UTMASTG.5D [UR40], [UR4] ;  /* 0x00000028040073b5 */ /* 0x0003e20008020000 */
[----:B------:R0:W-:Y:S01]  /*8510*/  UTMACMDFLUSH ;  /* 0x00000000000079b7 */ /* 0x0001e20000000000 */
[----:B-1----:R-:W-:Y:S04]  /*8520*/  DEPBAR.LE SB0, 0x1 ;  /* 0x000080400000791a */ /* 0x002fe80000000000 */
.L_x_121:
[----:B------:R-:W-:Y:S05]  /*8530*/  BSYNC.RECONVERGENT B0 ;  /* 0x0000000000007941 */ /* 0x000fea0003800200 */
.L_x_120:
[----:B------:R-:W-:Y:S01]  /*8540*/  BAR.SYNC.DEFER_BLOCKING 0x1, 0x80 ;  /* 0x0042000000007b1d */ /* 0x000fe20000010000 */
[----:B------:R-:W-:Y:S04]  /*8550*/  UIADD3 UR48, UPT, UPT, UR55, 0x1, URZ ;  /* 0x0000000137307890 */ /* 0x000fe8000fffe0ff */
[----:B------:R-:W-:Y:S04]  /*8560*/  UISETP.NE.AND UP0, UPT, UR48, 0x4, UPT ;  /* 0x000000043000788c */ /* 0x000fe8000bf05270 */
[----:B------:R-:W-:Y:S01]  /*8570*/  USEL UR48, UR48, URZ, UP0 ;  /* 0x000000ff30307287 */ /* 0x000fe20008000000 */
[----:B------:R1:W-:Y:S01]  /*8580*/  @P0 SYNCS.ARRIVE.TRANS64.RED.A1T0 RZ, [R93+URZ], RZ ;  /* 0x000000ff5dff09a7 */ /* 0x0003e200081004ff */
[----:B------:R-:W-:Y:S01]  /*8590*/  BSSY B1, `(.L_x_122) ;  /* 0x0000013000017945 */ /* 0x000fe20003800000 */
[----:B------:R-:W4:Y:S02]  /*85a0*/  @P0 SYNCS.PHASECHK.TRANS64.TRYWAIT P1, [R16+URZ+0x110], R17 ;  /* 0x00011011100005a7 */ /* 0x000f2400080211ff */
[----:B----4-:R-:W-:Y:S01]  /*85b0*/  @P0 SEL R85, RZ, 0x1, !P1 ;  /* 0x00000001ff550807 */ /* 0x010fe20004800000 */
[----:B-1----:R-:W-:Y:S06]  /*85c0*/  @!P0 BRA `(.L_x_123) ;  /* 0x00000000003c8947 */ /* 0x002fec0003800000 */
[----:B------:R-:W-:Y:S01]  /*85d0*/  ISETP.NE.U32.AND P0, PT, R87, 0x1, PT ;  /* 0x000000015700780c */ /* 0x000fe20003f05070 */
[----:B------:R-:W-:Y:S01]  /*85e0*/  BSSY B0, `(.L_x_124) ;  /* 0x0000008000007945 */ /* 0x000fe20003800000 */
[----:B------:R-:W-:Y:S11]  /*85f0*/  ISETP.NE.AND P1, PT, R85, RZ, PT ;  /* 0x000000ff5500720c */ /* 0x000ff60003f25270 */
[----:B------:R-:W-:Y:S04]  /*8600*/  @P0 IMAD R0, R39, 0x1000, R86 ;  /* 0x0000100027000824 */ /* 0x000fe800078e0256 */
[----:B------:R-:W-:Y:S01]  /*8610*/  @P0 VIADD R3, R0, UR51 ;  /* 0x0000003300030c36 */ /* 0x000fe20008000000 */
[----:B------:R-:W-:Y:S06]  /*8620*/  @P1 BRA `(.L_x_125) ;  /* 0x00000000000c1947 */ /* 0x000fec0003800000 */
[----:B------:R-:W-:Y:S04]  /*8630*/  SHF.L.U32 R5, R72, 0x1f, RZ ;  /* 0x0000001f48057819 */ /* 0x000fe800000006ff */
[----:B------:R-:W1:Y:S02]  /*8640*/  SYNCS.PHASECHK.TRANS64.TRYWAIT P1, [R16+URZ+0x110], R5 ;  /* 0x00011005100075a7 */ /* 0x000e6400080211ff */
[----:B-1----:R-:W-:Y:S05]  /*8650*/  @!P1 BRA `(.L_x_126) ;  /* 0x00000020003c9947 */ /* 0x002fea0003800000 */
.L_x_125:
[----:B------:R-:W-:Y:S05]  /*8660*/  BSYNC B0 ;  /* 0x0000000000007941 */ /* 0x000fea0003800000 */
.L_x_124:
[----:B------:R-:W-:Y:S01]  /*8670*/  @P0 IADD3 R3, PT, PT, R78, R3, RZ ;  /* 0x000000034e030210 */ /* 0x000fe20007ffe0ff */
[----:B------:R-:W-:Y:S05]  /*8680*/  @P0 WARPSYNC.ALL ;  /* 0x0000000000000948 */ /* 0x000fea0003800000 */
[----:B------:R4:W1:Y:S01]  /*8690*/  @P0 LDSM.16.M88.4 R40, [R0+UR51+0x200] ;  /* 0x000200330028083b */ /* 0x0008620008000200 */
[----:B------:R-:W-:Y:S03]  /*86a0*/  IADD3 R39, PT, PT, R39, 0x1, RZ ;  /* 0x0000000127277810 */ /* 0x000fe60007ffe0ff */
[----:B------:R4:W1:Y:S04]  /*86b0*/  @P0 LDSM.16.M88.4 R48, [R3+0x200] ;  /* 0x000200000330083b */ /* 0x0008680000000200 */
.L_x_123:
[----:B------:R-:W-:Y:S05]  /*86c0*/  BSYNC B1 ;  /* 0x0000000000017941 */ /* 0x000fea0003800000 */
.L_x_122:
[----:B----4-:R-:W-:Y:S05]  /*86d0*/  VIADD R0, R34, 0x40 ;  /* 0x0000004022007836 */ /* 0x010fea0000000000 */
[----:B------:R-:W-:Y:S04]  /*86e0*/  SHF.R.U32.HI R0, RZ, 0x15, R0 ;  /* 0x00000015ff007819 */ /* 0x000fe80000011600 */
[----:B------:R-:W-:Y:S11]  /*86f0*/  LOP3.LUT P0, RZ, R0, 0x3, R75, 0x48, !PT ;  /* 0x0000000300ff7812 */ /* 0x000ff6000780484b */
[----:B------:R-:W-:Y:S02]  /*8700*/  @!UPT UIADD3 URZ, UPT, UPT, URZ, URZ, URZ ;  /* 0x000000fffffff290 */ /* 0x000fe4000fffe0ff */
[----:B------:R-:W-:Y:S05]  /*8710*/  @!P0 BRA `(.L_x_127) ;  /* 0x0000000000408947 */ /* 0x000fea0003800000 */
[----:B------:R-:W1:Y:S01]  /*8720*/  LDCU.64 UR8, c[0x4][0x70] ;  /* 0x01000e00ff0877ac */ /* 0x000e620008000a00 */
[----:B------:R-:W-:Y:S01]  /*8730*/  MOV R3, 0x0 ;  /* 0x0000000000037802 */ /* 0x000fe20000000f00 */
[----:B------:R-:W-:Y:S02]  /*8740*/  HFMA2 R12, -RZ, RZ, 0, 5.9604644775390625e-08 ;  /* 0x00000001ff0c7431 */ /* 0x000fe400000001ff */
[----:B------:R-:W-:Y:S02]  /*8750*/  IMAD.MOV.U32 R8, RZ, RZ, 0x192 ;  /* 0x00000192ff087424 */ /* 0x000fe400078e00ff */
[----:B------:R-:W-:Y:S01]  /*8760*/  IMAD.MOV.U32 R13, RZ, RZ, RZ ;  /* 0x000000ffff0d7224 */ /* 0x000fe200078e00ff */
[----:B------:R-:W4:Y:S01]  /*8770*/  LDCU.64 UR6, c[0x4][0x78] ;  /* 0x01000f00ff0677ac */ /* 0x000f220008000a00 */
[----:B------:R-:W2:Y:S01]  /*8780*/  LDC.64 R2, c[0x4][R3] ;  /* 0x0100000003027b82 */ /* 0x000ea20000000a00 */
[----:B------:R-:W5:Y:S01]  /*8790*/  LDCU.64 UR4, c[0x4][0x10] ;  /* 0x01000200ff0477ac */ /* 0x000f620008000a00 */
[----:B-1----:R-:W-:Y:S01]  /*87a0*/  MOV R5, UR9 ;  /* 0x0000000900057c02 */ /* 0x002fe20008000f00 */
[----:B------:R-:W-:Y:S01]  /*87b0*/  IMAD.U32 R4, RZ, RZ, UR8 ;  /* 0x00000008ff047e24 */ /* 0x000fe2000f8e00ff */
[----:B----4-:R-:W-:Y:S01]  /*87c0*/  MOV R7, UR7 ;  /* 0x0000000700077c02 */ /* 0x010fe20008000f00 */
[----:B------:R-:W-:Y:S01]  /*87d0*/  IMAD.U32 R6, RZ, RZ, UR6 ;  /* 0x00000006ff067e24 */ /* 0x000fe2000f8e00ff */
[----:B-----5:R-:W-:Y:S01]  /*87e0*/  MOV R11, UR5 ;  /* 0x00000005000b7c02 */ /* 0x020fe20008000f00 */
[----:B------:R-:W-:Y:S02]  /*87f0*/  IMAD.U32 R10, RZ, RZ, UR4 ;  /* 0x00000004ff0a7e24 */ /* 0x000fe4000f8e00ff */
[----:B------:R-:W-:Y:S07]  /*8800*/  LEPC R20, `(.L_x_127) ;  /* 0x000000001014794e */ /* 0x000fee0000000000 */
[----:B--23--:R-:W-:Y:S05]  /*8810*/  CALL.ABS.NOINC R2 ;  /* 0x0000000002007343 */ /* 0x00cfea0003c00000 */
.L_x_127:
[----:B------:R-:W-:Y:S01]  /*8820*/  ISETP.NE.AND P6, PT, R81, RZ, PT ;  /* 0x000000ff5100720c */ /* 0x000fe20003fc5270 */
[----:B------:R-:W-:Y:S05]  /*8830*/  WARPSYNC.ALL ;  /* 0x0000000000007948 */ /* 0x000fea0003800000 */
[----:B------:R-:W-:Y:S01]  /*8840*/  R2UR UR4, R34 ;  /* 0x00000000220472ca */ /* 0x000fe200000e0000 */
[--C-:B-1----:R-:W-:Y:S01]  /*8850*/  HADD2.F32 R20, -RZ, R40.reuse.H0_H0 ;  /* 0x20000028ff147230 */ /* 0x102fe20000004100 */
[----:B------:R-:W-:Y:S01]  /*8860*/  ISETP.NE.U32.OR P0, PT, R80, 0x1, !P6 ;  /* 0x000000015000780c */ /* 0x000fe20007705470 */
[----:B------:R-:W-:Y:S01]  /*8870*/  HADD2.F32 R21, -RZ, R40.H1_H1 ;  /* 0x30000028ff157230 */ /* 0x000fe20000004100 */
[----:B------:R-:W-:Y:S01]  /*8880*/  ISETP.NE.AND P1, PT, R74, RZ, PT ;  /* 0x000000ff4a00720c */ /* 0x000fe20003f25270 */
[----:B------:R-:W-:Y:S01]  /*8890*/  HADD2.F32 R36, -RZ, R41.H1_H1 ;  /* 0x30000029ff247230 */ /* 0x000fe20000004100 */
[----:B------:R-:W-:Y:S01]  /*88a0*/  MOV R93, UR48 ;  /* 0x00000030005d7c02 */ /* 0x000fe20008000f00 */
[----:B------:R-:W-:Y:S01]  /*88b0*/  HADD2.F32 R37, -RZ, R43.H0_H0 ;  /* 0x2000002bff257230 */ /* 0x000fe20000004100 */
[----:B------:R-:W-:Y:S01]  /*88c0*/  BSSY.RECONVERGENT B0, `(.L_x_128) ;  /* 0x000004c000007945 */ /* 0x000fe20003800200 */
[----:B------:R-:W-:Y:S04]  /*88d0*/  HADD2.F32 R38, -RZ, R51.H1_H1 ;  /* 0x30000033ff267230 */ /* 0x000fe80000004100 */
[----:B------:R-:W1:Y:S02]  /*88e0*/  LDTM.16dp256bit.x4 R4, tmem[UR4+0x40] ;  /* 0x00004004000479ee */ /* 0x000e640008120000 */
[----:B------:R-:W-:Y:S04]  /*88f0*/  @P0 LEA R93, R93, UR51, 0x3 ;  /* 0x000000335d5d0c11 */ /* 0x000fe8000f8e18ff */
[----:B------:R-:W-:Y:S04]  /*8900*/  @P0 IADD3 R93, PT, PT, R93, 0x130, RZ ;  /* 0x000001305d5d0810 */ /* 0x000fe80007ffe0ff */
[----:B------:R-:W-:Y:S01]  /*8910*/  @P0 PRMT R93, R92, 0x654, R93 ;  /* 0x000006545c5d0816 */ /* 0x000fe2000000005d */
[C---:B-1----:R-:W-:Y:S01]  /*8920*/  FMUL R0, R33.reuse, R4 ;  /* 0x0000000421007220 */ /* 0x042fe20000400000 */
[C---:B------:R-:W-:Y:S01]  /*8930*/  FMUL R2, R33.reuse, R5 ;  /* 0x0000000521027220 */ /* 0x040fe20000400000 */
[C---:B------:R-:W-:Y:S01]  /*8940*/  FMUL R3, R33.reuse, R6 ;  /* 0x0000000621037220 */ /* 0x040fe20000400000 */
[----:B------:R-:W-:Y:S01]  /*8950*/  FMUL R7, R33, R7 ;  /* 0x0000000721077220 */ /* 0x000fe20000400000 */
[C---:B------:R-:W-:Y:S01]  /*8960*/  FFMA R0, R35.reuse, R20, R0 ;  /* 0x0000001423007223 */ /* 0x040fe20000000000 */
[----:B------:R-:W-:Y:S02]  /*8970*/  HADD2.F32 R20, -RZ, R41.H0_H0 ;  /* 0x20000029ff147230 */ /* 0x000fe40000004100 */
[----:B------:R-:W-:Y:S01]  /*8980*/  FFMA R2, R35, R21, R2 ;  /* 0x0000001523027223 */ /* 0x000fe20000000002 */
[--C-:B------:R-:W-:Y:S02]  /*8990*/  HADD2.F32 R21, -RZ, R42.reuse.H0_H0 ;  /* 0x2000002aff157230 */ /* 0x100fe40000004100 */
[C---:B------:R-:W-:Y:S01]  /*89a0*/  FMUL R4, R33.reuse, R8 ;  /* 0x0000000821047220 */ /* 0x040fe20000400000 */
[----:B------:R-:W-:Y:S01]  /*89b0*/  FMUL R5, R33, R9 ;  /* 0x0000000921057220 */ /* 0x000fe20000400000 */
[C---:B------:R-:W-:Y:S01]  /*89c0*/  FFMA R3, R35.reuse, R20, R3 ;  /* 0x0000001423037223 */ /* 0x040fe20000000003 */
[----:B------:R-:W-:Y:S01]  /*89d0*/  HADD2.F32 R20, -RZ, R42.H1_H1 ;  /* 0x3000002aff147230 */ /* 0x000fe20000004100 */
[----:B--2---:R-:W-:Y:S01]  /*89e0*/  F2FP.F16.F32.PACK_AB R44, R2, R0 ;  /* 0x00000000022c723e */ /* 0x004fe200000000ff */
[C---:B------:R-:W-:Y:S01]  /*89f0*/  FFMA R7, R35.reuse, R36, R7 ;  /* 0x0000002423077223 */ /* 0x040fe20000000007 */
[----:B------:R-:W-:Y:S01]  /*8a00*/  FFMA R4, R35, R21, R4 ;  /* 0x0000001523047223 */ /* 0x000fe20000000004 */
[----:B------:R-:W-:Y:S01]  /*8a10*/  FMUL R6, R33, R10 ;  /* 0x0000000a21067220 */ /* 0x000fe20000400000 */
[----:B------:R-:W-:Y:S02]  /*8a20*/  HADD2.F32 R36, -RZ, R43.H1_H1 ;  /* 0x3000002bff247230 */ /* 0x000fe40000004100 */
[----:B------:R-:W-:Y:S01]  /*8a30*/  FFMA R5, R35, R20, R5 ;  /* 0x0000001423057223 */ /* 0x000fe20000000005 */
[----:B------:R-:W-:Y:S01]  /*8a40*/  FMUL R11, R33, R11 ;  /* 0x0000000b210b7220 */ /* 0x000fe20000400000 */
[----:B------:R-:W-:Y:S01]  /*8a50*/  FFMA R6, R35, R37, R6 ;  /* 0x0000002523067223 */ /* 0x000fe20000000006 */
[--C-:B------:R-:W-:Y:S02]  /*8a60*/  HADD2.F32 R20, -RZ, R48.reuse.H0_H0 ;  /* 0x20000030ff147230 */ /* 0x100fe40000004100 */
[----:B------:R-:W-:Y:S01]  /*8a70*/  FMUL R8, R33, R12 ;  /* 0x0000000c21087220 */ /* 0x000fe20000400000 */
[----:B------:R-:W-:Y:S01]  /*8a80*/  FFMA R11, R35, R36, R11 ;  /* 0x00000024230b7223 */ /* 0x000fe2000000000b */
[----:B------:R-:W-:Y:S02]  /*8a90*/  HADD2.F32 R36, -RZ, R48.H1_H1 ;  /* 0x30000030ff247230 */ /* 0x000fe40000004100 */
[C---:B------:R-:W-:Y:S01]  /*8aa0*/  FMUL R9, R33.reuse, R13 ;  /* 0x0000000d21097220 */ /* 0x040fe20000400000 */
[--C-:B------:R-:W-:Y:S02]  /*8ab0*/  HADD2.F32 R21, -RZ, R49.reuse.H0_H0 ;  /* 0x20000031ff157230 */ /* 0x100fe40000004100 */
[----:B------:R-:W-:Y:S01]  /*8ac0*/  FMUL R10, R33, R14 ;  /* 0x0000000e210a7220 */ /* 0x000fe20000400000 */
[C---:B------:R-:W-:Y:S01]  /*8ad0*/  FFMA R8, R35.reuse, R20, R8 ;  /* 0x0000001423087223 */ /* 0x040fe20000000008 */
[C---:B------:R-:W-:Y:S01]  /*8ae0*/  FFMA R9, R35.reuse, R36, R9 ;  /* 0x0000002423097223 */ /* 0x040fe20000000009 */
[----:B------:R-:W-:Y:S02]  /*8af0*/  HADD2.F32 R20, -RZ, R49.H1_H1 ;  /* 0x30000031ff147230 */ /* 0x000fe40000004100 */
[----:B------:R-:W-:Y:S01]  /*8b00*/  FFMA R10, R35, R21, R10 ;  /* 0x00000015230a7223 */ /* 0x000fe2000000000a */
[C---:B------:R-:W-:Y:S01]  /*8b10*/  FMUL R15, R33.reuse, R15 ;  /* 0x0000000f210f7220 */ /* 0x040fe20000400000 */
[--C-:B------:R-:W-:Y:S02]  /*8b20*/  HADD2.F32 R21, -RZ, R50.reuse.H0_H0 ;  /* 0x20000032ff157230 */ /* 0x100fe40000004100 */
[C---:B------:R-:W-:Y:S01]  /*8b30*/  FMUL R12, R33.reuse, R16 ;  /* 0x00000010210c7220 */ /* 0x040fe20000400000 */
[----:B------:R-:W-:Y:S02]  /*8b40*/  HADD2.F32 R36, -RZ, R50.H1_H1 ;  /* 0x30000032ff247230 */ /* 0x000fe40000004100 */
[C---:B------:R-:W-:Y:S01]  /*8b50*/  FMUL R13, R33.reuse, R17 ;  /* 0x00000011210d7220 */ /* 0x040fe20000400000 */
[----:B------:R-:W-:Y:S02]  /*8b60*/  HADD2.F32 R37, -RZ, R51.H0_H0 ;  /* 0x20000033ff257230 */ /* 0x000fe40000004100 */
[----:B------:R-:W-:Y:S01]  /*8b70*/  FMUL R14, R33, R18 ;  /* 0x00000012210e7220 */ /* 0x000fe20000400000 */
        /* <DEDUP_REMOVED lines=25> */
[----:B------:R-:W-:Y:S02]  /*8d10*/  UIADD3 UR4, UP0, UPT, UR56, 0x780, URZ ;  /* 0x0000078038047890 */ /* 0x000fe4000ff1e0ff */
[----:B------:R-:W-:Y:S02]  /*8d20*/  UIADD3 UR40, UPT, UPT, UR51, 0x2200, URZ ;  /* 0x0000220033287890 */ /* 0x000fe4000fffe0ff */
[----:B------:R-:W-:Y:S02]  /*8d30*/  UIADD3 UR41, UPT, UPT, UR52, 0x40, URZ ;  /* 0x0000004034297890 */ /* 0x000fe4000fffe0ff */
[----:B------:R-:W-:Y:S09]  /*8d40*/  UIADD3.X UR5, UPT, UPT, URZ, UR57, URZ, UP0, !UPT ;  /* 0x00000039ff057290 */ /* 0x000ff200087fe4ff */
[----:B------:R2:W-:Y:S01]  /*8d50*/  UTMASTG.5D [UR40], [UR4] ;  /* 0x00000028040073b5 */ /* 0x0005e20008020000 */
[----:B------:R0:W-:Y:S01]  /*8d60*/  UTMACMDFLUSH ;  /* 0x00000000000079b7 */ /* 0x0001e20000000000 */
[----:B--2---:R-:W-:Y:S04]  /*8d70*/  DEPBAR.LE SB0, 0x1 ;  /* 0x000080400000791a */ /* 0x004fe80000000000 */
.L_x_129:
[----:B------:R-:W-:Y:S05]  /*8d80*/  BSYNC.RECONVERGENT B0 ;  /* 0x0000000000007941 */ /* 0x000fea0003800200 */
.L_x_128:
        /* <DEDUP_REMOVED lines=8> */
[----:B--2---:R-:W-:Y:S06]  /*8e10*/  @!P0 BRA `(.L_x_131) ;  /* 0x0000000000388947 */ /* 0x004fec0003800000 */
[----:B------:R-:W-:Y:S01]  /*8e20*/  ISETP.NE.U32.AND P0, PT, R87, 0x1, PT ;  /* 0x000000015700780c */ /* 0x000fe20003f05070 */
[----:B------:R-:W-:Y:S01]  /*8e30*/  BSSY B0, `(.L_x_132) ;  /* 0x0000008000007945 */ /* 0x000fe20003800000 */
[----:B------:R-:W-:Y:S11]  /*8e40*/  ISETP.NE.AND P1, PT, R85, RZ, PT ;  /* 0x000000ff5500720c */ /* 0x000ff60003f25270 */
[----:B------:R-:W-:Y:S04]  /*8e50*/  @P0 IMAD R39, R39, 0x1000, R86 ;  /* 0x0000100027270824 */ /* 0x000fe800078e0256 */
[----:B------:R-:W-:Y:S01]  /*8e60*/  @P0 VIADD R3, R39, UR51 ;  /* 0x0000003327030c36 */ /* 0x000fe20008000000 */
[----:B------:R-:W-:Y:S06]  /*8e70*/  @P1 BRA `(.L_x_133) ;  /* 0x00000000000c1947 */ /* 0x000fec0003800000 */
[----:B------:R-:W-:Y:S04]  /*8e80*/  SHF.L.U32 R0, R72, 0x1f, RZ ;  /* 0x0000001f48007819 */ /* 0x000fe800000006ff */
[----:B------:R-:W2:Y:S02]  /*8e90*/  SYNCS.PHASECHK.TRANS64.TRYWAIT P1, [R17+URZ+0x110], R0 ;  /* 0x00011000110075a7 */ /* 0x000ea400080211ff */
[----:B--2---:R-:W-:Y:S05]  /*8ea0*/  @!P1 BRA `(.L_x_134) ;  /* 0x00000018003c9947 */ /* 0x004fea0003800000 */
.L_x_133:
[----:B------:R-:W-:Y:S05]  /*8eb0*/  BSYNC B0 ;  /* 0x0000000000007941 */ /* 0x000fea0003800000 */
.L_x_132:
[----:B------:R-:W-:Y:S01]  /*8ec0*/  @P0 IADD3 R3, PT, PT, R78, R3, RZ ;  /* 0x000000034e030210 */ /* 0x000fe20007ffe0ff */
[----:B------:R-:W-:Y:S05]  /*8ed0*/  @P0 WARPSYNC.ALL ;  /* 0x0000000000000948 */ /* 0x000fea0003800000 */
[----:B------:R4:W1:Y:S04]  /*8ee0*/  @P0 LDSM.16.M88.4 R40, [R39+UR51+0x200] ;  /* 0x000200332728083b */ /* 0x0008680008000200 */
[----:B------:R4:W1:Y:S02]  /*8ef0*/  @P0 LDSM.16.M88.4 R48, [R3+0x200] ;  /* 0x000200000330083b */ /* 0x0008640000000200 */
.L_x_131:
[----:B------:R-:W-:Y:S05]  /*8f00*/  BSYNC B1 ;  /* 0x0000000000017941 */ /* 0x000fea0003800000 */
.L_x_130:
[----:B--2---:R-:W-:Y:S05]  /*8f10*/  VIADD R0, R34, 0x60 ;  /* 0x0000006022007836 */ /* 0x004fea0000000000 */
[----:B------:R-:W-:Y:S04]  /*8f20*/  SHF.R.U32.HI R0, RZ, 0x15, R0 ;  /* 0x00000015ff007819 */ /* 0x000fe80000011600 */
[----:B------:R-:W-:Y:S11]  /*8f30*/  LOP3.LUT P0, RZ, R0, 0x3, R75, 0x48, !PT ;  /* 0x0000000300ff7812 */ /* 0x000ff6000780484b */
[----:B------:R-:W-:Y:S02]  /*8f40*/  @!UPT UIADD3 URZ, UPT, UPT, URZ, URZ, URZ ;  /* 0x000000fffffff290 */ /* 0x000fe4000fffe0ff */
[----:B------:R-:W-:Y:S05]  /*8f50*/  @!P0 BRA `(.L_x_135) ;  /* 0x0000000000408947 */ /* 0x000fea0003800000 */
[----:B------:R-:W2:Y:S01]  /*8f60*/  LDCU.64 UR8, c[0x4][0x70] ;  /* 0x01000e00ff0877ac */ /* 0x000ea20008000a00 */
[----:B----4-:R-:W-:Y:S01]  /*8f70*/  MOV R3, 0x0 ;  /* 0x0000000000037802 */ /* 0x010fe20000000f00 */
        /* <DEDUP_REMOVED lines=14> */
.L_x_135:
[----:B------:R-:W-:Y:S01]  /*9060*/  ISETP.NE.AND P0, PT, R74, RZ, PT ;  /* 0x000000ff4a00720c */ /* 0x000fe20003f05270 */
[----:B------:R-:W-:Y:S05]  /*9070*/  WARPSYNC.ALL ;  /* 0x0000000000007948 */ /* 0x000fea0003800000 */
[----:B------:R-:W-:Y:S01]  /*9080*/  R2UR UR4, R34 ;  /* 0x00000000220472ca */ /* 0x000fe200000e0000 */
[--C-:B-1----:R-:W-:Y:S01]  /*9090*/  HADD2.F32 R20, -RZ, R40.reuse.H0_H0 ;  /* 0x20000028ff147230 */ /* 0x102fe20000004100 */
[----:B------:R-:W-:Y:S01]  /*90a0*/  R2UR UR5, R84 ;  /* 0x00000000540572ca */ /* 0x000fe200000e0000 */
[----:B------:R-:W-:Y:S01]  /*90b0*/  HADD2.F32 R21, -RZ, R40.H1_H1 ;  /* 0x30000028ff157230 */ /* 0x000fe20000004100 */
[----:B------:R-:W-:Y:S01]  /*90c0*/  BSSY.RECONVERGENT B0, `(.L_x_136) ;  /* 0x000004d000007945 */ /* 0x000fe20003800200 */
[--C-:B------:R-:W-:Y:S02]  /*90d0*/  HADD2.F32 R36, -RZ, R41.reuse.H0_H0 ;  /* 0x20000029ff247230 */ /* 0x100fe40000004100 */
[----:B------:R-:W-:Y:S02]  /*90e0*/  HADD2.F32 R38, -RZ, R41.H1_H1 ;  /* 0x30000029ff267230 */ /* 0x000fe40000004100 */
[--C-:B------:R-:W-:Y:S02]  /*90f0*/  HADD2.F32 R37, -RZ, R42.reuse.H0_H0 ;  /* 0x2000002aff257230 */ /* 0x100fe40000004100 */
[----:B------:R-:W-:Y:S02]  /*9100*/  HADD2.F32 R40, -RZ, R42.H1_H1 ;  /* 0x3000002aff287230 */ /* 0x000fe40000004100 */
[----:B------:R-:W1:Y:S01]  /*9110*/  LDTM.16dp256bit.x4 R4, tmem[UR4+0x60] ;  /* 0x00006004000479ee */ /* 0x000e620008120000 */
[----:B------:R-:W-:Y:S01]  /*9120*/  NOP ;  /* 0x0000000000007918 */ /* 0x000fe20000000000 */
[----:B------:R-:W-:Y:S01]  /*9130*/  UIADD3 UR5, UPT, UPT, UR5, 0x180, URZ ;  /* 0x0000018005057890 */ /* 0x000fe2000fffe0ff */
[--C-:B----4-:R-:W-:Y:S02]  /*9140*/  HADD2.F32 R39, -RZ, R43.reuse.H0_H0 ;  /* 0x2000002bff277230 */ /* 0x110fe40000004100 */
[----:B------:R-:W-:Y:S01]  /*9150*/  HADD2.F32 R42, -RZ, R43.H1_H1 ;  /* 0x3000002bff2a7230 */ /* 0x000fe20000004100 */
[----:B------:R-:W-:Y:S01]  /*9160*/  UPRMT UR5, UR49, 0x654, UR5 ;  /* 0x0000065431057896 */ /* 0x000fe20008000005 */
[--C-:B------:R-:W-:Y:S02]  /*9170*/  HADD2.F32 R41, -RZ, R48.reuse.H0_H0 ;  /* 0x20000030ff297230 */ /* 0x100fe40000004100 */
[----:B------:R-:W-:Y:S02]  /*9180*/  HADD2.F32 R44, -RZ, R48.H1_H1 ;  /* 0x30000030ff2c7230 */ /* 0x000fe40000004100 */
[--C-:B------:R-:W-:Y:S02]  /*9190*/  HADD2.F32 R43, -RZ, R49.reuse.H0_H0 ;  /* 0x20000031ff2b7230 */ /* 0x100fe40000004100 */
[----:B------:R-:W-:Y:S02]  /*91a0*/  HADD2.F32 R46, -RZ, R49.H1_H1 ;  /* 0x30000031ff2e7230 */ /* 0x000fe40000004100 */
[----:B-1----:R-:W-:Y:S01]  /*91b0*/  SYNCS.ARRIVE.TRANS64.RED.A1T0 RZ, [UR5], RZ ;  /* 0x000000ffffff79a7 */ /* 0x002fe20008100405 */
[--C-:B------:R-:W-:Y:S02]  /*91c0*/  HADD2.F32 R45, -RZ, R50.reuse.H0_H0 ;  /* 0x20000032ff2d7230 */ /* 0x100fe40000004100 */
[----:B------:R-:W-:Y:S02]  /*91d0*/  HADD2.F32 R48, -RZ, R50.H1_H1 ;  /* 0x30000032ff307230 */ /* 0x000fe40000004100 */
[--C-:B------:R-:W-:Y:S02]  /*91e0*/  HADD2.F32 R47, -RZ, R51.reuse.H0_H0 ;  /* 0x20000033ff2f7230 */ /* 0x100fe40000004100 */
[----:B------:R-:W-:Y:S02]  /*91f0*/  HADD2.F32 R50, -RZ, R51.H1_H1 ;  /* 0x30000033ff327230 */ /* 0x000fe40000004100 */
[C---:B------:R-:W-:Y:S01]  /*9200*/  FMUL R0, R33.reuse, R4 ;  /* 0x0000000421007220 */ /* 0x040fe20000400000 */
[C---:B------:R-:W-:Y:S01]  /*9210*/  FMUL R2, R33.reuse, R5 ;  /* 0x0000000521027220 */ /* 0x040fe20000400000 */
[C---:B------:R-:W-:Y:S01]  /*9220*/  FMUL R3, R33.reuse, R6 ;  /* 0x0000000621037220 */ /* 0x040fe20000400000 */
[----:B------:R-:W-:Y:S01]  /*9230*/  FMUL R7, R33, R7 ;  /* 0x0000000721077220 */ /* 0x000fe20000400000 */
[C---:B------:R-:W-:Y:S01]  /*9240*/  FFMA R0, R35.reuse, R20, R0 ;  /* 0x0000001423007223 */ /* 0x040fe20000000000 */
[C---:B------:R-:W-:Y:S01]  /*9250*/  FFMA R2, R35.reuse, R21, R2 ;  /* 0x0000001523027223 */ /* 0x040fe20000000002 */
[C---:B------:R-:W-:Y:S01]  /*9260*/  FFMA R3, R35.reuse, R36, R3 ;  /* 0x0000002423037223 */ /* 0x040fe20000000003 */
[----:B------:R-:W-:Y:S01]  /*9270*/  FFMA R7, R35, R38, R7 ;  /* 0x0000002623077223 */ /* 0x000fe20000000007 */
[C---:B------:R-:W-:Y:S01]  /*9280*/  FMUL R4, R33.reuse, R8 ;  /* 0x0000000821047220 */ /* 0x040fe20000400000 */
[C---:B------:R-:W-:Y:S01]  /*9290*/  FMUL R5, R33.reuse, R9 ;  /* 0x0000000921057220 */ /* 0x040fe20000400000 */
[----:B------:R-:W-:Y:S01]  /*92a0*/  F2FP.F16.F32.PACK_AB R84, R2, R0 ;  /* 0x000000000254723e */ /* 0x000fe200000000ff */
[----:B------:R-:W-:Y:S01]  /*92b0*/  FMUL R6, R33, R10 ;  /* 0x0000000a21067220 */ /* 0x000fe20000400000 */
[----:B------:R-:W-:Y:S01]  /*92c0*/  F2FP.F16.F32.PACK_AB R85, R7, R3 ;  /* 0x000000030755723e */ /* 0x000fe200000000ff */
[C---:B------:R-:W-:Y:S01]  /*92d0*/  FFMA R4, R35.reuse, R37, R4 ;  /* 0x0000002523047223 */ /* 0x040fe20000000004 */
[----:B------:R-:W-:Y:S01]  /*92e0*/  FFMA R5, R35, R40, R5 ;  /* 0x0000002823057223 */ /* 0x000fe20000000005 */
[C---:B------:R-:W-:Y:S01]  /*92f0*/  FMUL R11, R33.reuse, R11 ;  /* 0x0000000b210b7220 */ /* 0x040fe20000400000 */
[C---:B------:R-:W-:Y:S01]  /*9300*/  FMUL R8, R33.reuse, R12 ;  /* 0x0000000c21087220 */ /* 0x040fe20000400000 */
[----:B------:R-:W-:Y:S01]  /*9310*/  FMUL R9, R33, R13 ;  /* 0x0000000d21097220 */ /* 0x000fe20000400000 */
[----:B------:R-:W-:Y:S01]  /*9320*/  FFMA R6, R35, R39, R6 ;  /* 0x0000002723067223 */ /* 0x000fe20000000006 */
        /* <DEDUP_REMOVED lines=11> */
[C---:B------:R-:W-:Y:S01]  /*93e0*/  FFMA R12, R35.reuse, R45, R12 ;  /* 0x0000002d230c7223 */ /* 0x040fe2000000000c */
[C---:B------:R-:W-:Y:S01]  /*93f0*/  FFMA R13, R35.reuse, R48, R13 ;  /* 0x00000030230d7223 */ /* 0x040fe2000000000d */
[C---:B------:R-:W-:Y:S01]  /*9400*/  FFMA R14, R35.reuse, R47, R14 ;  /* 0x0000002f230e7223 */ /* 0x040fe2000000000e */
[----:B------:R-:W-:Y:S01]  /*9410*/  FFMA R19, R35, R50, R19 ;  /* 0x0000003223137223 */ /* 0x000fe20000000013 */
[----:B---3--:R-:W-:Y:S02]  /*9420*/  F2FP.F16.F32.PACK_AB R86, R5, R4 ;  /* 0x000000040556723e */ /* 0x008fe400000000ff */
        /* <DEDUP_REMOVED lines=22> */
.L_x_137:
[----:B------:R-:W-:Y:S05]  /*9590*/  BSYNC.RECONVERGENT B0 ;  /* 0x0000000000007941 */ /* 0x000fea0003800200 */
.L_x_136:
[----:B------:R-:W-:Y:S01]  /*95a0*/  BAR.SYNC.DEFER_BLOCKING 0x1, 0x80 ;  /* 0x0042000000007b1d */ /* 0x000fe20000010000 */
[----:B------:R-:W-:Y:S01]  /*95b0*/  UISETP.NE.AND UP0, UPT, UR54, -0x4, UPT ;  /* 0xfffffffc3600788c */ /* 0x000fe2000bf05270 */
[----:B------:R-:W-:Y:S08]  /*95c0*/  IADD3 R0, PT, PT, R30, 0x1, RZ ;  /* 0x000000011e007810 */ /* 0x000ff00007ffe0ff */
[----:B------:R-:W-:Y:S05]  /*95d0*/  BRA.U !UP0, `(.L_x_138) ;  /* 0x0000000108287547 */ /* 0x000fea000b800000 */
[----:B------:R-:W-:Y:S01]  /*95e0*/  ISETP.NE.AND P0, PT, R81, RZ, PT ;  /* 0x000000ff5100720c */ /* 0x000fe20003f05270 */
[----:B------:R-:W-:Y:S01]  /*95f0*/  IMAD.U32 R2, RZ, RZ, UR55 ;  /* 0x00000037ff027e24 */ /* 0x000fe2000f8e00ff */
[----:B------:R-:W-:Y:S02]  /*9600*/  UIADD3 UR55, UPT, UPT, UR55, 0x1, URZ ;  /* 0x0000000137377890 */ /* 0x000fe4000fffe0ff */
[----:B------:R-:W-:Y:S02]  /*9610*/  ISETP.NE.U32.OR P0, PT, R80, 0x1, !P0 ;  /* 0x000000015000780c */ /* 0x000fe40004705470 */
[----:B------:R-:W-:Y:S04]  /*9620*/  UISETP.NE.AND UP0, UPT, UR55, 0x4, UPT ;  /* 0x000000043700788c */ /* 0x000fe8000bf05270 */
[----:B------:R-:W-:Y:S07]  /*9630*/  USEL UR55, UR55, URZ, UP0 ;  /* 0x000000ff37377287 */ /* 0x000fee0008000000 */
[----:B------:R-:W-:Y:S05]  /*9640*/  @P0 LEA R2, R2, UR51, 0x3 ;  /* 0x0000003302020c11 */ /* 0x000fea000f8e18ff */
[----:B------:R-:W-:Y:S05]  /*9650*/  @P0 VIADD R3, R2, 0x130 ;  /* 0x0000013002030836 */ /* 0x000fea0000000000 */
[----:B------:R-:W-:Y:S04]  /*9660*/  @P0 PRMT R3, R92, 0x654, R3 ;  /* 0x000006545c030816 */ /* 0x000fe80000000003 */
[----:B------:R2:W-:Y:S03]  /*9670*/  @P0 SYNCS.ARRIVE.TRANS64.RED.A1T0 RZ, [R3+URZ], RZ ;  /* 0x000000ff03ff09a7 */ /* 0x0005e600081004ff */
.L_x_138:
[----:B------:R-:W-:Y:S01]  /*9680*/  LOP3.LUT P0, RZ, R62, 0x1, RZ, 0xc0, !PT ;  /* 0x000000013eff7812 */ /* 0x000fe2000780c0ff */
[----:B------:R-:W-:Y:S01]  /*9690*/  UIADD3 UR54, UPT, UPT, UR54, 0x4, URZ ;  /* 0x0000000436367890 */ /* 0x000fe2000fffe0ff */
[----:B------:R-:W-:Y:S01]  /*96a0*/  ISETP.NE.AND P1, PT, R0, 0x2, PT ;  /* 0x000000020000780c */ /* 0x000fe20003f25270 */
[----:B------:R-:W-:Y:S01]  /*96b0*/  UMOV UR48, UR53 ;  /* 0x0000003500307c82 */ /* 0x000fe20008000000 */
[----:B------:R-:W-:Y:S01]  /*96c0*/  LOP3.LUT R70, R70, 0x1, RZ, 0x3c, !PT ;  /* 0x0000000146467812 */ /* 0x000fe200078e3cff */
[----:B------:R-:W-:Y:S01]  /*96d0*/  IMAD.IADD R16, R29, 0x1, R58 ;  /* 0x000000011d107824 */ /* 0x000fe200078e023a */
[----:B------:R-:W-:Y:S01]  /*96e0*/  SEL R2, RZ, 0x1, P1 ;  /* 0x00000001ff027807 */ /* 0x000fe20000800000 */
[----:B------:R-:W-:Y:S01]  /*96f0*/  IMAD.IADD R19, R31, 0x1, R64 ;  /* 0x000000011f137824 */ /* 0x000fe200078e0240 */
[----:B------:R-:W-:Y:S02]  /*9700*/  SEL R30, R0, RZ, P1 ;  /* 0x000000ff001e7207 */ /* 0x000fe40000800000 */
[----:B------:R-:W-:Y:S03]  /*9710*/  LOP3.LUT R71, R71, R2, RZ, 0x3c, !PT ;  /* 0x0000000247477212 */ /* 0x000fe600078e3cff */
[----:B------:R-:W-:Y:S05]  /*9720*/  @P0 BRA `(.L_x_139) ;  /* 0xffffffcc00080947 */ /* 0x000fea000383ffff */
[----:B------:R-:W-:-:S09]  /*9730*/  UISETP.NE.AND UP0, UPT, UR50, URZ, UPT ;  /* 0x000000ff3200728c */ /* 0x000fd2000bf05270 */
[----:B------:R-:W-:Y:S05]  /*9740*/  BRA.U !UP0, `(.L_x_140) ;  /* 0x0000000108487547 */ /* 0x000fea000b800000 */
[----:B------:R-:W3:Y:S02]  /*9750*/  LDCU.64 UR4, c[0x0][0x990] ;  /* 0x00013200ff0477ac */ /* 0x000ee40008000a00 */
[----:B---3--:R-:W-:-:S04]  /*9760*/  UISETP.NE.U32.AND UP0, UPT, UR4, URZ, UPT ;  /* 0x000000ff0400728c */ /* 0x008fc8000bf05070 */
[----:B------:R-:W-:-:S09]  /*9770*/  UISETP.NE.AND.EX UP0, UPT, UR5, URZ, UPT, UP0 ;  /* 0x000000ff0500728c */ /* 0x000fd2000bf05300 */
[----:B------:R-:W-:Y:S05]  /*9780*/  BRA.U UP0, `(.L_x_141) ;  /* 0x00000001000c7547 */ /* 0x000fea000b800000 */
[----:B------:R-:W-:-:S13]  /*9790*/  FSETP.NEU.AND P0, PT, R35, RZ, PT ;  /* 0x000000ff2300720b */ /* 0x000fda0003f0d000 */
[----:B------:R-:W-:Y:S05]  /*97a0*/  @!P0 EXIT ;  /* 0x000000000000894d */ /* 0x000fea0003800000 */
[----:B------:R-:W-:Y:S05]  /*97b0*/  BRA `(.L_x_140) ;  /* 0x00000000002c7947 */ /* 0x000fea0003800000 */
.L_x_141:
[----:B------:R-:W-:Y:S01]  /*97c0*/  ISETP.NE.AND P0, PT, R79, RZ, PT ;  /* 0x000000ff4f00720c */ /* 0x000fe20003f05270 */
[----:B------:R-:W-:-:S12]  /*97d0*/  BSSY.RECONVERGENT B0, `(.L_x_140) ;  /* 0x0000009000007945 */ /* 0x000fd80003800200 */
[----:B------:R-:W-:Y:S05]  /*97e0*/  @P0 BRA `(.L_x_142) ;  /* 0x0000000000140947 */ /* 0x000fea0003800000 */
[----:B------:R-:W3:Y:S02]  /*97f0*/  LDCU.64 UR4, c[0x0][0x988] ;  /* 0x00013100ff0477ac */ /* 0x000ee40008000a00 */
[----:B---3--:R-:W-:-:S04]  /*9800*/  ISETP.NE.U32.AND P0, PT, RZ, UR4, PT ;  /* 0x00000004ff007c0c */ /* 0x008fc8000bf05070 */
[----:B------:R-:W-:-:S13]  /*9810*/  ISETP.NE.AND.EX P0, PT, RZ, UR5, PT, P0 ;  /* 0x00000005ff007c0c */ /* 0x000fda000bf05300 */
[----:B------:R-:W-:Y:S05]  /*9820*/  @!P0 EXIT ;  /* 0x000000000000894d */ /* 0x000fea0003800000 */
[----:B------:R-:W-:Y:S05]  /*9830*/  BRA `(.L_x_143) ;  /* 0x0000000000087947 */ /* 0x000fea0003800000 */
.L_x_142:
[----:B------:R-:W-:-:S13]  /*9840*/  FSETP.NEU.AND P0, PT, R35, RZ, PT ;  /* 0x000000ff2300720b */ /* 0x000fda0003f0d000 */
[----:B------:R-:W-:Y:S05]  /*9850*/  @!P0 EXIT ;  /* 0x000000000000894d */ /* 0x000fea0003800000 */
.L_x_143:
[----:B------:R-:W-:Y:S05]  /*9860*/  BSYNC.RECONVERGENT B0 ;  /* 0x0000000000007941 */ /* 0x000fea0003800200 */
.L_x_140:
[----:B------:R-:W-:Y:S01]  /*9870*/  ULEA UR4, UR55, UR51, 0x3 ;  /* 0x0000003337047291 */ /* 0x000fe2000f8e18ff */
[----:B------:R-:W-:-:S04]  /*9880*/  DEPBAR.LE SB0, 0x0 ;  /* 0x000080000000791a */ /* 0x000fc80000000000 */
[----:B------:R-:W-:-:S04]  /*9890*/  UIADD3 UR4, UPT, UPT, UR4, 0x130, URZ ;  /* 0x0000013004047890 */ /* 0x000fc8000fffe0ff */
[----:B------:R-:W-:-:S09]  /*98a0*/  UPRMT UR4, UR49, 0x654, UR4 ;  /* 0x0000065431047896 */ /* 0x000fd20008000004 */
[----:B------:R-:W-:Y:S01]  /*98b0*/  SYNCS.ARRIVE.TRANS64.RED.A1T0 RZ, [UR4], RZ ;  /* 0x000000ffffff79a7 */ /* 0x000fe20008100404 */
[----:B------:R-:W-:Y:S05]  /*98c0*/  EXIT ;  /* 0x000000000000794d */ /* 0x000fea0003800000 */
.L_x_25:
[----:B------:R-:W-:Y:S07]  /*98d0*/  MOV R3, UR45 ;  /* 0x0000002d00037c02 */ /* 0x000fee0008000f00 */
.L_x_144:
[----:B---3--:R3:W4:Y:S02]  /*98e0*/  SYNCS.PHASECHK.TRANS64.TRYWAIT P0, [R3+URZ+0x88], R14 ;  /* 0x0000880e030075a7 */ /* 0x00872400080011ff */
[----:B----4-:R-:W-:Y:S05]  /*98f0*/  @!P0 NANOSLEEP.SYNCS 0x989680 ;  /* 0x009896800000895d */ /* 0x010fea0003900000 */
[----:B------:R-:W4:Y:S02]  /*9900*/  @!P0 SYNCS.PHASECHK.TRANS64 P0, [R3+URZ+0x88], R14 ;  /* 0x0000880e030085a7 */ /* 0x000f2400080010ff */
[----:B----4-:R-:W-:Y:S05]  /*9910*/  @!P0 BRA `(.L_x_144) ;  /* 0xfffffffc00f08947 */ /* 0x010fea000383ffff */
[----:B------:R-:W-:Y:S05]  /*9920*/  BRA `(.L_x_24) ;  /* 0xffffff84007c7947 */ /* 0x000fea000383ffff */
.L_x_32:
[----:B------:R-:W-:Y:S07]  /*9930*/  MOV R4, UR49 ;  /* 0x0000003100047c02 */ /* 0x000fee0008000f00 */
.L_x_145:
[----:B----4-:R4:W1:Y:S02]  /*9940*/  SYNCS.PHASECHK.TRANS64.TRYWAIT P0, [R4+URZ+0x88], R7 ;  /* 0x00008807040075a7 */ /* 0x01086400080011ff */
[----:B-1----:R-:W-:Y:S05]  /*9950*/  @!P0 NANOSLEEP.SYNCS 0x989680 ;  /* 0x009896800000895d */ /* 0x002fea0003900000 */
[----:B------:R-:W1:Y:S02]  /*9960*/  @!P0 SYNCS.PHASECHK.TRANS64 P0, [R4+URZ+0x88], R7 ;  /* 0x00008807040085a7 */ /* 0x000e6400080010ff */
[----:B-1----:R-:W-:Y:S05]  /*9970*/  @!P0 BRA `(.L_x_145) ;  /* 0xfffffffc00f08947 */ /* 0x002fea000383ffff */
[----:B------:R-:W-:Y:S05]  /*9980*/  BRA `(.L_x_31) ;  /* 0xffffff8c001c7947 */ /* 0x000fea000383ffff */
.L_x_37:
[----:B-1----:R-:W-:-:S07]  /*9990*/  MOV R2, UR53 ;  /* 0x0000003500027c02 */ /* 0x002fce0008000f00 */
.L_x_146:
[----:B-1----:R1:W3:Y:S02]  /*99a0*/  SYNCS.PHASECHK.TRANS64.TRYWAIT P0, [R2+URZ+0x160], R3 ;  /* 0x00016003020075a7 */ /* 0x0022e400080011ff */
[----:B---3--:R-:W-:Y:S05]  /*99b0*/  @!P0 NANOSLEEP.SYNCS 0x989680 ;  /* 0x009896800000895d */ /* 0x008fea0003900000 */
[----:B------:R-:W3:Y:S02]  /*99c0*/  @!P0 SYNCS.PHASECHK.TRANS64 P0, [R2+URZ+0x160], R3 ;  /* 0x00016003020085a7 */ /* 0x000ee400080010ff */
[----:B---3--:R-:W-:Y:S05]  /*99d0*/  @!P0 BRA `(.L_x_146) ;  /* 0xfffffffc00f08947 */ /* 0x008fea000383ffff */
[----:B------:R-:W-:Y:S05]  /*99e0*/  BRA `(.L_x_147) ;  /* 0xffffff9000487947 */ /* 0x000fea000383ffff */
.L_x_41:
[----:B------:R-:W-:-:S07]  /*99f0*/  MOV R0, UR4 ;  /* 0x0000000400007c02 */ /* 0x000fce0008000f00 */
.L_x_148:
[----:B-1----:R1:W2:Y:S02]  /*9a00*/  SYNCS.PHASECHK.TRANS64.TRYWAIT P0, [R0+URZ], R3 ;  /* 0x00000003000075a7 */ /* 0x0022a400080011ff */
[----:B--2---:R-:W-:Y:S05]  /*9a10*/  @!P0 NANOSLEEP.SYNCS 0x989680 ;  /* 0x009896800000895d */ /* 0x004fea0003900000 */
[----:B------:R-:W2:Y:S02]  /*9a20*/  @!P0 SYNCS.PHASECHK.TRANS64 P0, [R0+URZ], R3 ;  /* 0x00000003000085a7 */ /* 0x000ea400080010ff */
[----:B--2---:R-:W-:Y:S05]  /*9a30*/  @!P0 BRA `(.L_x_148) ;  /* 0xfffffffc00f08947 */ /* 0x004fea000383ffff */
[----:B------:R-:W-:Y:S05]  /*9a40*/  BRA `(.L_x_149) ;  /* 0xffffff9400987947 */ /* 0x000fea000383ffff */
.L_x_42:
[----:B------:R-:W-:-:S07]  /*9a50*/  MOV R0, UR4 ;  /* 0x0000000400007c02 */ /* 0x000fce0008000f00 */
.L_x_150:
[----:B-1----:R1:W2:Y:S02]  /*9a60*/  SYNCS.PHASECHK.TRANS64.TRYWAIT P0, [R0+URZ], R3 ;  /* 0x00000003000075a7 */ /* 0x0022a400080011ff */
[----:B--2---:R-:W-:Y:S05]  /*9a70*/  @!P0 NANOSLEEP.SYNCS 0x989680 ;  /* 0x009896800000895d */ /* 0x004fea0003900000 */
[----:B------:R-:W2:Y:S02]  /*9a80*/  @!P0 SYNCS.PHASECHK.TRANS64 P0, [R0+URZ], R3 ;  /* 0x00000003000085a7 */ /* 0x000ea400080010ff */
[----:B--2---:R-:W-:Y:S05]  /*9a90*/  @!P0 BRA `(.L_x_150) ;  /* 0xfffffffc00f08947 */ /* 0x004fea000383ffff */
[----:B------:R-:W-:Y:S05]  /*9aa0*/  BRA `(.L_x_151) ;  /* 0xffffff9400a47947 */ /* 0x000fea000383ffff */
.L_x_43:
[----:B------:R-:W-:-:S07]  /*9ab0*/  MOV R0, UR4 ;  /* 0x0000000400007c02 */ /* 0x000fce0008000f00 */
.L_x_152:
[----:B-1----:R1:W2:Y:S02]  /*9ac0*/  SYNCS.PHASECHK.TRANS64.TRYWAIT P0, [R0+URZ], R3 ;  /* 0x00000003000075a7 */ /* 0x0022a400080011ff */
[----:B--2---:R-:W-:Y:S05]  /*9ad0*/  @!P0 NANOSLEEP.SYNCS 0x989680 ;  /* 0x009896800000895d */ /* 0x004fea0003900000 */
[----:B------:R-:W2:Y:S02]  /*9ae0*/  @!P0 SYNCS.PHASECHK.TRANS64 P0, [R0+URZ], R3 ;  /* 0x00000003000085a7 */ /* 0x000ea400080010ff */
[----:B--2---:R-:W-:Y:S05]  /*9af0*/  @!P0 BRA `(.L_x_152) ;  /* 0xfffffffc00f08947 */ /* 0x004fea000383ffff */
[----:B------:R-:W-:Y:S05]  /*9b00*/  BRA `(.L_x_153) ;  /* 0xffffff9400b07947 */ /* 0x000fea000383ffff */
.L_x_44:
[----:B------:R-:W-:-:S07]  /*9b10*/  MOV R0, UR4 ;  /* 0x0000000400007c02 */ /* 0x000fce0008000f00 */
.L_x_154:
[----:B-1----:R1:W2:Y:S02]  /*9b20*/  SYNCS.PHASECHK.TRANS64.TRYWAIT P0, [R0+URZ], R3 ;  /* 0x00000003000075a7 */ /* 0x0022a400080011ff */
[----:B--2---:R-:W-:Y:S05]  /*9b30*/  @!P0 NANOSLEEP.SYNCS 0x989680 ;  /* 0x009896800000895d */ /* 0x004fea0003900000 */
[----:B------:R-:W2:Y:S02]  /*9b40*/  @!P0 SYNCS.PHASECHK.TRANS64 P0, [R0+URZ], R3 ;  /* 0x00000003000085a7 */ /* 0x000ea400080010ff */
[----:B--2---:R-:W-:Y:S05]  /*9b50*/  @!P0 BRA `(.L_x_154) ;  /* 0xfffffffc00f08947 */ /* 0x004fea000383ffff */
[----:B------:R-:W-:Y:S05]  /*9b60*/  BRA `(.L_x_155) ;  /* 0xffffff9400bc7947 */ /* 0x000fea000383ffff */
.L_x_45:
[----:B------:R-:W-:-:S07]  /*9b70*/  MOV R0, UR4 ;  /* 0x0000000400007c02 */ /* 0x000fce0008000f00 */
.L_x_156:
[----:B-1----:R1:W2:Y:S02]  /*9b80*/  SYNCS.PHASECHK.TRANS64.TRYWAIT P0, [R0+URZ], R3 ;  /* 0x00000003000075a7 */ /* 0x0022a400080011ff */
[----:B--2---:R-:W-:Y:S05]  /*9b90*/  @!P0 NANOSLEEP.SYNCS 0x989680 ;  /* 0x009896800000895d */ /* 0x004fea0003900000 */
[----:B------:R-:W2:Y:S02]  /*9ba0*/  @!P0 SYNCS.PHASECHK.TRANS64 P0, [R0+URZ], R3 ;  /* 0x00000003000085a7 */ /* 0x000ea400080010ff */
[----:B--2---:R-:W-:Y:S05]  /*9bb0*/  @!P0 BRA `(.L_x_156) ;  /* 0xfffffffc00f08947 */ /* 0x004fea000383ffff */
[----:B------:R-:W-:Y:S05]  /*9bc0*/  BRA `(.L_x_157) ;  /* 0xffffff9400c87947 */ /* 0x000fea000383ffff */
.L_x_46:
[----:B------:R-:W-:-:S07]  /*9bd0*/  MOV R0, UR4 ;  /* 0x0000000400007c02 */ /* 0x000fce0008000f00 */
.L_x_158:
[----:B-1----:R1:W2:Y:S02]  /*9be0*/  SYNCS.PHASECHK.TRANS64.TRYWAIT P0, [R0+URZ], R3 ;  /* 0x00000003000075a7 */ /* 0x0022a400080011ff */
[----:B--2---:R-:W-:Y:S05]  /*9bf0*/  @!P0 NANOSLEEP.SYNCS 0x989680 ;  /* 0x009896800000895d */ /* 0x004fea0003900000 */
[----:B------:R-:W2:Y:S02]  /*9c00*/  @!P0 SYNCS.PHASECHK.TRANS64 P0, [R0+URZ], R3 ;  /* 0x00000003000085a7 */ /* 0x000ea400080010ff */
[----:B--2---:R-:W-:Y:S05]  /*9c10*/  @!P0 BRA `(.L_x_158) ;  /* 0xfffffffc00f08947 */ /* 0x004fea000383ffff */
[----:B------:R-:W-:Y:S05]  /*9c20*/  BRA `(.L_x_159) ;  /* 0xffffff9400d47947 */ /* 0x000fea000383ffff */
.L_x_47:
[----:B------:R-:W-:-:S07]  /*9c30*/  MOV R0, UR4 ;  /* 0x0000000400007c02 */ /* 0x000fce0008000f00 */
.L_x_160:
[----:B-1----:R1:W2:Y:S02]  /*9c40*/  SYNCS.PHASECHK.TRANS64.TRYWAIT P0, [R0+URZ], R3 ;  /* 0x00000003000075a7 */ /* 0x0022a400080011ff */
[----:B--2---:R-:W-:Y:S05]  /*9c50*/  @!P0 NANOSLEEP.SYNCS 0x989680 ;  /* 0x009896800000895d */ /* 0x004fea0003900000 */
[----:B------:R-:W2:Y:S02]  /*9c60*/  @!P0 SYNCS.PHASECHK.TRANS64 P0, [R0+URZ], R3 ;  /* 0x00000003000085a7 */ /* 0x000ea400080010ff */
[----:B--2---:R-:W-:Y:S05]  /*9c70*/  @!P0 BRA `(.L_x_160) ;  /* 0xfffffffc00f08947 */ /* 0x004fea000383ffff */
[----:B------:R-:W-:Y:S05]  /*9c80*/  BRA `(.L_x_161) ;  /* 0xffffff9400e07947 */ /* 0x000fea000383ffff */
.L_x_48:
[----:B------:R-:W-:-:S07]  /*9c90*/  MOV R0, UR4 ;  /* 0x0000000400007c02 */ /* 0x000fce0008000f00 */
.L_x_162:
[----:B-1----:R1:W2:Y:S02]  /*9ca0*/  SYNCS.PHASECHK.TRANS64.TRYWAIT P0, [R0+URZ], R3 ;  /* 0x00000003000075a7 */ /* 0x0022a400080011ff */
[----:B--2---:R-:W-:Y:S05]  /*9cb0*/  @!P0 NANOSLEEP.SYNCS 0x989680 ;  /* 0x009896800000895d */ /* 0x004fea0003900000 */
[----:B------:R-:W2:Y:S02]  /*9cc0*/  @!P0 SYNCS.PHASECHK.TRANS64 P0, [R0+URZ], R3 ;  /* 0x00000003000085a7 */ /* 0x000ea400080010ff */
[----:B--2---:R-:W-:Y:S05]  /*9cd0*/  @!P0 BRA `(.L_x_162) ;  /* 0xfffffffc00f08947 */ /* 0x004fea000383ffff */
[----:B------:R-:W-:Y:S05]  /*9ce0*/  BRA `(.L_x_163) ;  /* 0xffffff9400ec7947 */ /* 0x000fea000383ffff */
.L_x_49:
[----:B------:R-:W-:-:S07]  /*9cf0*/  MOV R0, UR4 ;  /* 0x0000000400007c02 */ /* 0x000fce0008000f00 */
.L_x_164:
[----:B-1----:R1:W2:Y:S02]  /*9d00*/  SYNCS.PHASECHK.TRANS64.TRYWAIT P0, [R0+URZ], R3 ;  /* 0x00000003000075a7 */ /* 0x0022a400080011ff */
[----:B--2---:R-:W-:Y:S05]  /*9d10*/  @!P0 NANOSLEEP.SYNCS 0x989680 ;  /* 0x009896800000895d */ /* 0x004fea0003900000 */
[----:B------:R-:W2:Y:S02]  /*9d20*/  @!P0 SYNCS.PHASECHK.TRANS64 P0, [R0+URZ], R3 ;  /* 0x00000003000085a7 */ /* 0x000ea400080010ff */
[----:B--2---:R-:W-:Y:S05]  /*9d30*/  @!P0 BRA `(.L_x_164) ;  /* 0xfffffffc00f08947 */ /* 0x004fea000383ffff */
[----:B------:R-:W-:Y:S05]  /*9d40*/  BRA `(.L_x_165) ;  /* 0xffffff9400f87947 */ /* 0x000fea000383ffff */
.L_x_50:
[----:B------:R-:W-:-:S07]  /*9d50*/  MOV R0, UR4 ;  /* 0x0000000400007c02 */ /* 0x000fce0008000f00 */
.L_x_166:
[----:B-1----:R1:W2:Y:S02]  /*9d60*/  SYNCS.PHASECHK.TRANS64.TRYWAIT P0, [R0+URZ], R3 ;  /* 0x00000003000075a7 */ /* 0x0022a400080011ff */
[----:B--2---:R-:W-:Y:S05]  /*9d70*/  @!P0 NANOSLEEP.SYNCS 0x989680 ;  /* 0x009896800000895d */ /* 0x004fea0003900000 */
[----:B------:R-:W2:Y:S02]  /*9d80*/  @!P0 SYNCS.PHASECHK.TRANS64 P0, [R0+URZ], R3 ;  /* 0x00000003000085a7 */ /* 0x000ea400080010ff */
[----:B--2---:R-:W-:Y:S05]  /*9d90*/  @!P0 BRA `(.L_x_166) ;  /* 0xfffffffc00f08947 */ /* 0x004fea000383ffff */
[----:B------:R-:W-:Y:S05]  /*9da0*/  BRA `(.L_x_167) ;  /* 0xffffff9800047947 */ /* 0x000fea000383ffff */
.L_x_51:
[----:B------:R-:W-:-:S07]  /*9db0*/  MOV R0, UR4 ;  /* 0x0000000400007c02 */ /* 0x000fce0008000f00 */
.L_x_168:
[----:B-1----:R1:W2:Y:S02]  /*9dc0*/  SYNCS.PHASECHK.TRANS64.TRYWAIT P0, [R0+URZ], R3 ;  /* 0x00000003000075a7 */ /* 0x0022a400080011ff */
[----:B--2---:R-:W-:Y:S05]  /*9dd0*/  @!P0 NANOSLEEP.SYNCS 0x989680 ;  /* 0x009896800000895d */ /* 0x004fea0003900000 */
[----:B------:R-:W2:Y:S02]  /*9de0*/  @!P0 SYNCS.PHASECHK.TRANS64 P0, [R0+URZ], R3 ;  /* 0x00000003000085a7 */ /* 0x000ea400080010ff */
[----:B--2---:R-:W-:Y:S05]  /*9df0*/  @!P0 BRA `(.L_x_168) ;  /* 0xfffffffc00f08947 */ /* 0x004fea000383ffff */
[----:B------:R-:W-:Y:S05]  /*9e00*/  BRA `(.L_x_169) ;  /* 0xffffff9800107947 */ /* 0x000fea000383ffff */
.L_x_52:
[----:B------:R-:W-:-:S07]  /*9e10*/  MOV R0, UR4 ;  /* 0x0000000400007c02 */ /* 0x000fce0008000f00 */
.L_x_170:
[----:B-1----:R1:W2:Y:S02]  /*9e20*/  SYNCS.PHASECHK.TRANS64.TRYWAIT P0, [R0+URZ], R3 ;  /* 0x00000003000075a7 */ /* 0x0022a400080011ff */
[----:B--2---:R-:W-:Y:S05]  /*9e30*/  @!P0 NANOSLEEP.SYNCS 0x989680 ;  /* 0x009896800000895d */ /* 0x004fea0003900000 */
[----:B------:R-:W2:Y:S02]  /*9e40*/  @!P0 SYNCS.PHASECHK.TRANS64 P0, [R0+URZ], R3 ;  /* 0x00000003000085a7 */ /* 0x000ea400080010ff */
[----:B--2---:R-:W-:Y:S05]  /*9e50*/  @!P0 BRA `(.L_x_170) ;  /* 0xfffffffc00f08947 */ /* 0x004fea000383ffff */
[----:B------:R-:W-:Y:S05]  /*9e60*/  BRA `(.L_x_171) ;  /* 0xffffff98001c7947 */ /* 0x000fea000383ffff */
.L_x_53:
[----:B------:R-:W-:-:S07]  /*9e70*/  MOV R0, UR4 ;  /* 0x0000000400007c02 */ /* 0x000fce0008000f00 */
.L_x_172:
[----:B-1----:R1:W2:Y:S02]  /*9e80*/  SYNCS.PHASECHK.TRANS64.TRYWAIT P0, [R0+URZ], R3 ;  /* 0x00000003000075a7 */ /* 0x0022a400080011ff */
[----:B--2---:R-:W-:Y:S05]  /*9e90*/  @!P0 NANOSLEEP.SYNCS 0x989680 ;  /* 0x009896800000895d */ /* 0x004fea0003900000 */
[----:B------:R-:W2:Y:S02]  /*9ea0*/  @!P0 SYNCS.PHASECHK.TRANS64 P0, [R0+URZ], R3 ;  /* 0x00000003000085a7 */ /* 0x000ea400080010ff */
[----:B--2---:R-:W-:Y:S05]  /*9eb0*/  @!P0 BRA `(.L_x_172) ;  /* 0xfffffffc00f08947 */ /* 0x004fea000383ffff */
[----:B------:R-:W-:Y:S05]  /*9ec0*/  BRA `(.L_x_173) ;  /* 0xffffff9800287947 */ /* 0x000fea000383ffff */
.L_x_54:
[----:B------:R-:W-:-:S07]  /*9ed0*/  MOV R0, UR4 ;  /* 0x0000000400007c02 */ /* 0x000fce0008000f00 */
.L_x_174:
[----:B-1----:R1:W2:Y:S02]  /*9ee0*/  SYNCS.PHASECHK.TRANS64.TRYWAIT P0, [R0+URZ], R3 ;  /* 0x00000003000075a7 */ /* 0x0022a400080011ff */
[----:B--2---:R-:W-:Y:S05]  /*9ef0*/  @!P0 NANOSLEEP.SYNCS 0x989680 ;  /* 0x009896800000895d */ /* 0x004fea0003900000 */
[----:B------:R-:W2:Y:S02]  /*9f00*/  @!P0 SYNCS.PHASECHK.TRANS64 P0, [R0+URZ], R3 ;  /* 0x00000003000085a7 */ /* 0x000ea400080010ff */
[----:B--2---:R-:W-:Y:S05]  /*9f10*/  @!P0 BRA `(.L_x_174) ;  /* 0xfffffffc00f08947 */ /* 0x004fea000383ffff */
[----:B------:R-:W-:Y:S05]  /*9f20*/  BRA `(.L_x_175) ;  /* 0xffffff9800347947 */ /* 0x000fea000383ffff */
.L_x_55:
[----:B------:R-:W-:-:S07]  /*9f30*/  MOV R0, UR4 ;  /* 0x0000000400007c02 */ /* 0x000fce0008000f00 */
.L_x_176:
[----:B-1----:R1:W2:Y:S02]  /*9f40*/  SYNCS.PHASECHK.TRANS64.TRYWAIT P0, [R0+URZ], R3 ;  /* 0x00000003000075a7 */ /* 0x0022a400080011ff */
[----:B--2---:R-:W-:Y:S05]  /*9f50*/  @!P0 NANOSLEEP.SYNCS 0x989680 ;  /* 0x009896800000895d */ /* 0x004fea0003900000 */
[----:B------:R-:W2:Y:S02]  /*9f60*/  @!P0 SYNCS.PHASECHK.TRANS64 P0, [R0+URZ], R3 ;  /* 0x00000003000085a7 */ /* 0x000ea400080010ff */
[----:B--2---:R-:W-:Y:S05]  /*9f70*/  @!P0 BRA `(.L_x_176) ;  /* 0xfffffffc00f08947 */ /* 0x004fea000383ffff */
[----:B------:R-:W-:Y:S05]  /*9f80*/  BRA `(.L_x_177) ;  /* 0xffffff9800407947 */ /* 0x000fea000383ffff */
.L_x_56:
[----:B------:R-:W-:-:S07]  /*9f90*/  MOV R0, UR4 ;  /* 0x0000000400007c02 */ /* 0x000fce0008000f00 */
.L_x_178:
[----:B-1----:R1:W2:Y:S02]  /*9fa0*/  SYNCS.PHASECHK.TRANS64.TRYWAIT P0, [R0+URZ], R3 ;  /* 0x00000003000075a7 */ /* 0x0022a400080011ff */
[----:B--2---:R-:W-:Y:S05]  /*9fb0*/  @!P0 NANOSLEEP.SYNCS 0x989680 ;  /* 0x009896800000895d */ /* 0x004fea0003900000 */
[----:B------:R-:W2:Y:S02]  /*9fc0*/  @!P0 SYNCS.PHASECHK.TRANS64 P0, [R0+URZ], R3 ;  /* 0x00000003000085a7 */ /* 0x000ea400080010ff */
[----:B--2---:R-:W-:Y:S05]  /*9fd0*/  @!P0 BRA `(.L_x_178) ;  /* 0xfffffffc00f08947 */ /* 0x004fea000383ffff */
[----:B------:R-:W-:Y:S05]  /*9fe0*/  BRA `(.L_x_179) ;  /* 0xffffff98004c7947 */ /* 0x000fea000383ffff */
.L_x_59:
[----:B------:R-:W-:-:S07]  /*9ff0*/  MOV R4, UR49 ;  /* 0x0000003100047c02 */ /* 0x000fce0008000f00 */
.L_x_180:
[----:B--2---:R2:W3:Y:S02]  /*a000*/  SYNCS.PHASECHK.TRANS64.TRYWAIT P1, [R4+URZ+0x168], R7 ;  /* 0x00016807040075a7 */ /* 0x0044e400080211ff */
[----:B---3--:R-:W-:Y:S05]  /*a010*/  @!P1 NANOSLEEP.SYNCS 0x989680 ;  /* 0x009896800000995d */ /* 0x008fea0003900000 */
[----:B------:R-:W3:Y:S02]  /*a020*/  @!P1 SYNCS.PHASECHK.TRANS64 P1, [R4+URZ+0x168], R7 ;  /* 0x00016807040095a7 */ /* 0x000ee400080210ff */
[----:B---3--:R-:W-:Y:S05]  /*a030*/  @!P1 BRA `(.L_x_180) ;  /* 0xfffffffc00f09947 */ /* 0x008fea000383ffff */
[----:B------:R-:W-:Y:S05]  /*a040*/  BRA `(.L_x_181) ;  /* 0xffffff9800b07947 */ /* 0x000fea000383ffff */
.L_x_60:
[----:B--2---:R-:W-:-:S07]  /*a050*/  MOV R4, UR49 ;  /* 0x0000003100047c02 */ /* 0x004fce0008000f00 */
.L_x_182:
[----:B--2---:R2:W3:Y:S02]  /*a060*/  SYNCS.PHASECHK.TRANS64.TRYWAIT P1, [R4+URZ+0x160], R5 ;  /* 0x00016005040075a7 */ /* 0x0044e400080211ff */
[----:B---3--:R-:W-:Y:S05]  /*a070*/  @!P1 NANOSLEEP.SYNCS 0x989680 ;  /* 0x009896800000995d */ /* 0x008fea0003900000 */
[----:B------:R-:W3:Y:S02]  /*a080*/  @!P1 SYNCS.PHASECHK.TRANS64 P1, [R4+URZ+0x160], R5 ;  /* 0x00016005040095a7 */ /* 0x000ee400080210ff */
[----:B---3--:R-:W-:Y:S05]  /*a090*/  @!P1 BRA `(.L_x_182) ;  /* 0xfffffffc00f09947 */ /* 0x008fea000383ffff */
[----:B------:R-:W-:Y:S05]  /*a0a0*/  BRA `(.L_x_183) ;  /* 0xffffff9800b87947 */ /* 0x000fea000383ffff */
.L_x_68:
[----:B------:R-:W-:-:S07]  /*a0b0*/  MOV R0, UR7 ;  /* 0x0000000700007c02 */ /* 0x000fce0008000f00 */
.L_x_184:
[----:B---3--:R3:W4:Y:S02]  /*a0c0*/  SYNCS.PHASECHK.TRANS64.TRYWAIT P0, [R0+URZ+0x160], R3 ;  /* 0x00016003000075a7 */ /* 0x00872400080011ff */
[----:B----4-:R-:W-:Y:S05]  /*a0d0*/  @!P0 NANOSLEEP.SYNCS 0x989680 ;  /* 0x009896800000895d */ /* 0x010fea0003900000 */
[----:B------:R-:W4:Y:S02]  /*a0e0*/  @!P0 SYNCS.PHASECHK.TRANS64 P0, [R0+URZ+0x160], R3 ;  /* 0x00016003000085a7 */ /* 0x000f2400080010ff */
[----:B----4-:R-:W-:Y:S05]  /*a0f0*/  @!P0 BRA `(.L_x_184) ;  /* 0xfffffffc00f08947 */ /* 0x010fea000383ffff */
[----:B------:R-:W-:Y:S05]  /*a100*/  BRA `(.L_x_185) ;  /* 0xffffffa000307947 */ /* 0x000fea000383ffff */
.L_x_69:
[----:B------:R-:W-:-:S07]  /*a110*/  MOV R0, UR9 ;  /* 0x0000000900007c02 */ /* 0x000fce0008000f00 */
.L_x_186:
[----:B--2---:R2:W3:Y:S02]  /*a120*/  SYNCS.PHASECHK.TRANS64.TRYWAIT P0, [R0+URZ+0x180], R3 ;  /* 0x00018003000075a7 */ /* 0x0044e400080011ff */
[----:B---3--:R-:W-:Y:S05]  /*a130*/  @!P0 NANOSLEEP.SYNCS 0x989680 ;  /* 0x009896800000895d */ /* 0x008fea0003900000 */
[----:B------:R-:W3:Y:S02]  /*a140*/  @!P0 SYNCS.PHASECHK.TRANS64 P0, [R0+URZ+0x180], R3 ;  /* 0x00018003000085a7 */ /* 0x000ee400080010ff */
[----:B---3--:R-:W-:Y:S05]  /*a150*/  @!P0 BRA `(.L_x_186) ;  /* 0xfffffffc00f08947 */ /* 0x008fea000383ffff */
[----:B------:R-:W-:Y:S05]  /*a160*/  BRA `(.L_x_187) ;  /* 0xffffffa000487947 */ /* 0x000fea000383ffff */
.L_x_72:
[----:B--2---:R-:W-:Y:S07]  /*a170*/  MOV R0, UR8 ;  /* 0x0000000800007c02 */ /* 0x004fee0008000f00 */
.L_x_188:
[----:B--2---:R2:W3:Y:S02]  /*a180*/  SYNCS.PHASECHK.TRANS64.TRYWAIT P0, [R0+URZ], R9 ;  /* 0x00000009000075a7 */ /* 0x0044e400080011ff */
[----:B---3--:R-:W-:Y:S05]  /*a190*/  @!P0 NANOSLEEP.SYNCS 0x989680 ;  /* 0x009896800000895d */ /* 0x008fea0003900000 */
[----:B------:R-:W3:Y:S02]  /*a1a0*/  @!P0 SYNCS.PHASECHK.TRANS64 P0, [R0+URZ], R9 ;  /* 0x00000009000085a7 */ /* 0x000ee400080010ff */
[----:B---3--:R-:W-:Y:S05]  /*a1b0*/  @!P0 BRA `(.L_x_188) ;  /* 0xfffffffc00f08947 */ /* 0x008fea000383ffff */
[----:B------:R-:W-:Y:S05]  /*a1c0*/  BRA `(.L_x_71) ;  /* 0xffffffa000787947 */ /* 0x000fea000383ffff */
.L_x_75:
[----:B------:R-:W-:-:S07]  /*a1d0*/  MOV R0, UR5 ;  /* 0x0000000500007c02 */ /* 0x000fce0008000f00 */
.L_x_189:
[----:B--2---:R2:W4:Y:S02]  /*a1e0*/  SYNCS.PHASECHK.TRANS64.TRYWAIT P0, [R0+URZ], R3 ;  /* 0x00000003000075a7 */ /* 0x00452400080011ff */
[----:B----4-:R-:W-:Y:S05]  /*a1f0*/  @!P0 NANOSLEEP.SYNCS 0x989680 ;  /* 0x009896800000895d */ /* 0x010fea0003900000 */
[----:B------:R-:W4:Y:S02]  /*a200*/  @!P0 SYNCS.PHASECHK.TRANS64 P0, [R0+URZ], R3 ;  /* 0x00000003000085a7 */ /* 0x000f2400080010ff */
[----:B----4-:R-:W-:Y:S05]  /*a210*/  @!P0 BRA `(.L_x_189) ;  /* 0xfffffffc00f08947 */ /* 0x010fea000383ffff */
[----:B------:R-:W-:Y:S05]  /*a220*/  BRA `(.L_x_190) ;  /* 0xffffffa4003c7947 */ /* 0x000fea000383ffff */
.L_x_76:
[----:B------:R-:W-:-:S07]  /*a230*/  MOV R0, UR6 ;  /* 0x0000000600007c02 */ /* 0x000fce0008000f00 */
.L_x_191:
[----:B--2---:R2:W4:Y:S02]  /*a240*/  SYNCS.PHASECHK.TRANS64.TRYWAIT P0, [R0+URZ], R3 ;  /* 0x00000003000075a7 */ /* 0x00452400080011ff */
[----:B----4-:R-:W-:Y:S05]  /*a250*/  @!P0 NANOSLEEP.SYNCS 0x989680 ;  /* 0x009896800000895d */ /* 0x010fea0003900000 */
[----:B------:R-:W4:Y:S02]  /*a260*/  @!P0 SYNCS.PHASECHK.TRANS64 P0, [R0+URZ], R3 ;  /* 0x00000003000085a7 */ /* 0x000f2400080010ff */
[----:B----4-:R-:W-:Y:S05]  /*a270*/  @!P0 BRA `(.L_x_191) ;  /* 0xfffffffc00f08947 */ /* 0x010fea000383ffff */
[----:B------:R-:W-:Y:S05]  /*a280*/  BRA `(.L_x_192) ;  /* 0xffffffa400487947 */ /* 0x000fea000383ffff */
.L_x_81:
[----:B------:R-:W-:Y:S07]  /*a290*/  MOV R3, UR17 ;  /* 0x0000001100037c02 */ /* 0x000fee0008000f00 */
.L_x_193:
[----:B---3--:R3:W4:Y:S02]  /*a2a0*/  SYNCS.PHASECHK.TRANS64.TRYWAIT P2, [R3+URZ+0x160], R0 ;  /* 0x00016000030075a7 */ /* 0x00872400080411ff */
[----:B----4-:R-:W-:Y:S05]  /*a2b0*/  @!P2 NANOSLEEP.SYNCS 0x989680 ;  /* 0x009896800000a95d */ /* 0x010fea0003900000 */
[----:B------:R-:W4:Y:S02]  /*a2c0*/  @!P2 SYNCS.PHASECHK.TRANS64 P2, [R3+URZ+0x160], R0 ;  /* 0x000160000300a5a7 */ /* 0x000f2400080410ff */
[----:B----4-:R-:W-:Y:S05]  /*a2d0*/  @!P2 BRA `(.L_x_193) ;  /* 0xfffffffc00f0a947 */ /* 0x010fea000383ffff */
[----:B------:R-:W-:Y:S05]  /*a2e0*/  BRA `(.L_x_194) ;  /* 0xffffffac00547947 */ /* 0x000fea000383ffff */
.L_x_84:
[----:B------:R-:W-:Y:S07]  /*a2f0*/  MOV R0, UR17 ;  /* 0x0000001100007c02 */ /* 0x000fee0008000f00 */
.L_x_195:
[----:B--2---:R2:W3:Y:S02]  /*a300*/  SYNCS.PHASECHK.TRANS64.TRYWAIT P0, [R0+URZ+0x158], R3 ;  /* 0x00015803000075a7 */ /* 0x0044e400080011ff */
[----:B---3--:R-:W-:Y:S05]  /*a310*/  @!P0 NANOSLEEP.SYNCS 0x989680 ;  /* 0x009896800000895d */ /* 0x008fea0003900000 */
[----:B------:R-:W3:Y:S02]  /*a320*/  @!P0 SYNCS.PHASECHK.TRANS64 P0, [R0+URZ+0x158], R3 ;  /* 0x00015803000085a7 */ /* 0x000ee400080010ff */
[----:B---3--:R-:W-:Y:S05]  /*a330*/  @!P0 BRA `(.L_x_195) ;  /* 0xfffffffc00f08947 */ /* 0x008fea000383ffff */
[----:B------:R-:W-:Y:S05]  /*a340*/  BRA `(.L_x_83) ;  /* 0xffffffb000647947 */ /* 0x000fea000383ffff */
.L_x_87:
[----:B------:R-:W-:Y:S07]  /*a350*/  MOV R3, UR17 ;  /* 0x0000001100037c02 */ /* 0x000fee0008000f00 */
.L_x_196:
[----:B--2---:R2:W3:Y:S02]  /*a360*/  SYNCS.PHASECHK.TRANS64.TRYWAIT P0, [R3+URZ+0x130], R12 ;  /* 0x0001300c030075a7 */ /* 0x0044e400080011ff */
[----:B---3--:R-:W-:Y:S05]  /*a370*/  @!P0 NANOSLEEP.SYNCS 0x989680 ;  /* 0x009896800000895d */ /* 0x008fea0003900000 */
[----:B------:R-:W3:Y:S02]  /*a380*/  @!P0 SYNCS.PHASECHK.TRANS64 P0, [R3+URZ+0x130], R12 ;  /* 0x0001300c030085a7 */ /* 0x000ee400080010ff */
[----:B---3--:R-:W-:Y:S05]  /*a390*/  @!P0 BRA `(.L_x_196) ;  /* 0xfffffffc00f08947 */ /* 0x008fea000383ffff */
[----:B------:R-:W-:Y:S05]  /*a3a0*/  BRA `(.L_x_197) ;  /* 0xffffffb4002c7947 */ /* 0x000fea000383ffff */
.L_x_88:
[----:B--2---:R-:W-:Y:S07]  /*a3b0*/  MOV R3, UR17 ;  /* 0x0000001100037c02 */ /* 0x004fee0008000f00 */
.L_x_198:
[----:B--2---:R2:W3:Y:S02]  /*a3c0*/  SYNCS.PHASECHK.TRANS64.TRYWAIT P0, [R3+URZ+0x138], R12 ;  /* 0x0001380c030075a7 */ /* 0x0044e400080011ff */
[----:B---3--:R-:W-:Y:S05]  /*a3d0*/  @!P0 NANOSLEEP.SYNCS 0x989680 ;  /* 0x009896800000895d */ /* 0x008fea0003900000 */
[----:B------:R-:W3:Y:S02]  /*a3e0*/  @!P0 SYNCS.PHASECHK.TRANS64 P0, [R3+URZ+0x138], R12 ;  /* 0x0001380c030085a7 */ /* 0x000ee400080010ff */
[----:B---3--:R-:W-:Y:S05]  /*a3f0*/  @!P0 BRA `(.L_x_198) ;  /* 0xfffffffc00f08947 */ /* 0x008fea000383ffff */
[----:B------:R-:W-:Y:S05]  /*a400*/  BRA `(.L_x_199) ;  /* 0xffffffb4006c7947 */ /* 0x000fea000383ffff */
.L_x_89:
[----:B--2---:R-:W-:Y:S07]  /*a410*/  MOV R3, UR17 ;  /* 0x0000001100037c02 */ /* 0x004fee0008000f00 */
.L_x_200:
[----:B--2---:R2:W3:Y:S02]  /*a420*/  SYNCS.PHASECHK.TRANS64.TRYWAIT P0, [R3+URZ+0x140], R12 ;  /* 0x0001400c030075a7 */ /* 0x0044e400080011ff */
[----:B---3--:R-:W-:Y:S05]  /*a430*/  @!P0 NANOSLEEP.SYNCS 0x989680 ;  /* 0x009896800000895d */ /* 0x008fea0003900000 */
[----:B------:R-:W3:Y:S02]  /*a440*/  @!P0 SYNCS.PHASECHK.TRANS64 P0, [R3+URZ+0x140], R12 ;  /* 0x0001400c030085a7 */ /* 0x000ee400080010ff */
[----:B---3--:R-:W-:Y:S05]  /*a450*/  @!P0 BRA `(.L_x_200) ;  /* 0xfffffffc00f08947 */ /* 0x008fea000383ffff */
[----:B------:R-:W-:Y:S05]  /*a460*/  BRA `(.L_x_201) ;  /* 0xffffffb400ac7947 */ /* 0x000fea000383ffff */
.L_x_90:
[----:B------:R-:W-:Y:S07]  /*a470*/  MOV R3, UR17 ;  /* 0x0000001100037c02 */ /* 0x000fee0008000f00 */
.L_x_202:
[----:B-1----:R1:W2:Y:S02]  /*a480*/  SYNCS.PHASECHK.TRANS64.TRYWAIT P0, [R3+URZ+0x148], R12 ;  /* 0x0001480c030075a7 */ /* 0x0022a400080011ff */
[----:B--2---:R-:W-:Y:S05]  /*a490*/  @!P0 NANOSLEEP.SYNCS 0x989680 ;  /* 0x009896800000895d */ /* 0x004fea0003900000 */
[----:B------:R-:W2:Y:S02]  /*a4a0*/  @!P0 SYNCS.PHASECHK.TRANS64 P0, [R3+URZ+0x148], R12 ;  /* 0x0001480c030085a7 */ /* 0x000ea400080010ff */
[----:B--2---:R-:W-:Y:S05]  /*a4b0*/  @!P0 BRA `(.L_x_202) ;  /* 0xfffffffc00f08947 */ /* 0x004fea000383ffff */
[----:B------:R-:W-:Y:S05]  /*a4c0*/  BRA `(.L_x_203) ;  /* 0xffffffb8002c7947 */ /* 0x000fea000383ffff */
.L_x_92:
[----:B------:R-:W-:-:S07]  /*a4d0*/  MOV R0, UR17 ;  /* 0x0000001100007c02 */ /* 0x000fce0008000f00 */
.L_x_204:
[----:B-1----:R1:W3:Y:S02]  /*a4e0*/  SYNCS.PHASECHK.TRANS64.TRYWAIT P0, [R0+URZ+0x130], R3 ;  /* 0x00013003000075a7 */ /* 0x0022e400080011ff */
[----:B---3--:R-:W-:Y:S05]  /*a4f0*/  @!P0 NANOSLEEP.SYNCS 0x989680 ;  /* 0x009896800000895d */ /* 0x008fea0003900000 */
[----:B------:R-:W3:Y:S02]  /*a500*/  @!P0 SYNCS.PHASECHK.TRANS64 P0, [R0+URZ+0x130], R3 ;  /* 0x00013003000085a7 */ /* 0x000ee400080010ff */
[----:B---3--:R-:W-:Y:S05]  /*a510*/  @!P0 BRA `(.L_x_204) ;  /* 0xfffffffc00f08947 */ /* 0x008fea000383ffff */
[----:B------:R-:W-:Y:S05]  /*a520*/  BRA `(.L_x_205) ;  /* 0xffffffb800887947 */ /* 0x000fea000383ffff */
.L_x_93:
[----:B-1----:R-:W-:-:S07]  /*a530*/  MOV R0, UR17 ;  /* 0x0000001100007c02 */ /* 0x002fce0008000f00 */
.L_x_206:
[----:B-1----:R1:W3:Y:S02]  /*a540*/  SYNCS.PHASECHK.TRANS64.TRYWAIT P0, [R0+URZ+0x138], R3 ;  /* 0x00013803000075a7 */ /* 0x0022e400080011ff */
[----:B---3--:R-:W-:Y:S05]  /*a550*/  @!P0 NANOSLEEP.SYNCS 0x989680 ;  /* 0x009896800000895d */ /* 0x008fea0003900000 */
[----:B------:R-:W3:Y:S02]  /*a560*/  @!P0 SYNCS.PHASECHK.TRANS64 P0, [R0+URZ+0x138], R3 ;  /* 0x00013803000085a7 */ /* 0x000ee400080010ff */
[----:B---3--:R-:W-:Y:S05]  /*a570*/  @!P0 BRA `(.L_x_206) ;  /* 0xfffffffc00f08947 */ /* 0x008fea000383ffff */
[----:B------:R-:W-:Y:S05]  /*a580*/  BRA `(.L_x_207) ;  /* 0xffffffb800787947 */ /* 0x000fea000383ffff */
.L_x_94:
[----:B-1----:R-:W-:-:S07]  /*a590*/  MOV R0, UR17 ;  /* 0x0000001100007c02 */ /* 0x002fce0008000f00 */
.L_x_208:
[----:B-1----:R1:W3:Y:S02]  /*a5a0*/  SYNCS.PHASECHK.TRANS64.TRYWAIT P0, [R0+URZ+0x140], R3 ;  /* 0x00014003000075a7 */ /* 0x0022e400080011ff */
[----:B---3--:R-:W-:Y:S05]  /*a5b0*/  @!P0 NANOSLEEP.SYNCS 0x989680 ;  /* 0x009896800000895d */ /* 0x008fea0003900000 */
[----:B------:R-:W3:Y:S02]  /*a5c0*/  @!P0 SYNCS.PHASECHK.TRANS64 P0, [R0+URZ+0x140], R3 ;  /* 0x00014003000085a7 */ /* 0x000ee400080010ff */
[----:B---3--:R-:W-:Y:S05]  /*a5d0*/  @!P0 BRA `(.L_x_208) ;  /* 0xfffffffc00f08947 */ /* 0x008fea000383ffff */
[----:B------:R-:W-:Y:S05]  /*a5e0*/  BRA `(.L_x_209) ;  /* 0xffffffb800687947 */ /* 0x000fea000383ffff */
.L_x_96:
[----:B------:R-:W-:Y:S07]  /*a5f0*/  MOV R0, UR51 ;  /* 0x0000003300007c02 */ /* 0x000fee0008000f00 */
.L_x_210:
[----:B--2---:R2:W3:Y:S02]  /*a600*/  SYNCS.PHASECHK.TRANS64.TRYWAIT P0, [R0+URZ+0x160], R3 ;  /* 0x00016003000075a7 */ /* 0x0044e400080011ff */
[----:B---3--:R-:W-:Y:S05]  /*a610*/  @!P0 NANOSLEEP.SYNCS 0x989680 ;  /* 0x009896800000895d */ /* 0x008fea0003900000 */
[----:B------:R-:W3:Y:S02]  /*a620*/  @!P0 SYNCS.PHASECHK.TRANS64 P0, [R0+URZ+0x160], R3 ;  /* 0x00016003000085a7 */ /* 0x000ee400080010ff */
[----:B---3--:R-:W-:Y:S05]  /*a630*/  @!P0 BRA `(.L_x_210) ;  /* 0xfffffffc00f08947 */ /* 0x008fea000383ffff */
[----:B------:R-:W-:Y:S05]  /*a640*/  BRA `(.L_x_211) ;  /* 0xffffffbc004c7947 */ /* 0x000fea000383ffff */
.L_x_107:
[----:B-1----:R-:W-:Y:S04]  /*a650*/  MOV R0, UR51 ;  /* 0x0000003300007c02 */ /* 0x002fe80008000f00 */
[----:B------:R1:W3:Y:S03]  /*a660*/  SYNCS.PHASECHK.TRANS64.TRYWAIT P1, [R0+URZ+0x110], R5 ;  /* 0x00011005000075a7 */ /* 0x0002e600080211ff */
[----:B---3--:R-:W-:Y:S05]  /*a670*/  @!P1 NANOSLEEP.SYNCS 0x989680 ;  /* 0x009896800000995d */ /* 0x008fea0003900000 */
[----:B------:R-:W3:Y:S02]  /*a680*/  @!P1 SYNCS.PHASECHK.TRANS64 P1, [R0+URZ+0x110], R5 ;  /* 0x00011005000095a7 */ /* 0x000ee400080210ff */
[----:B---3--:R-:W-:Y:S05]  /*a690*/  @!P1 BRA `(.L_x_107) ;  /* 0xfffffffc00ec9947 */ /* 0x008fea000383ffff */
[----:B------:R-:W-:Y:S05]  /*a6a0*/  BRA `(.L_x_106) ;  /* 0xffffffcc00a07947 */ /* 0x000fea000383ffff */
.L_x_109:
[----:B-1----:R1:W4:Y:S02]  /*a6b0*/  SYNCS.PHASECHK.TRANS64.TRYWAIT P1, [R84+URZ+0x170], R3 ;  /* 0x00017003540075a7 */ /* 0x00232400080211ff */
[----:B----4-:R-:W-:Y:S05]  /*a6c0*/  @!P1 NANOSLEEP.SYNCS 0x989680 ;  /* 0x009896800000995d */ /* 0x010fea0003900000 */
[----:B------:R-:W4:Y:S02]  /*a6d0*/  @!P1 SYNCS.PHASECHK.TRANS64 P1, [R84+URZ+0x170], R3 ;  /* 0x00017003540095a7 */ /* 0x000f2400080210ff */
[----:B----4-:R-:W-:Y:S05]  /*a6e0*/  @!P1 BRA `(.L_x_109) ;  /* 0xfffffffc00f09947 */ /* 0x010fea000383ffff */
[----:B------:R-:W-:Y:S05]  /*a6f0*/  BRA `(.L_x_108) ;  /* 0xffffffcc00bc7947 */ /* 0x000fea000383ffff */
.L_x_118:
[----:B--2---:R2:W4:Y:S02]  /*a700*/  SYNCS.PHASECHK.TRANS64.TRYWAIT P1, [R4+URZ+0x110], R3 ;  /* 0x00011003040075a7 */ /* 0x00452400080211ff */
[----:B----4-:R-:W-:Y:S05]  /*a710*/  @!P1 NANOSLEEP.SYNCS 0x989680 ;  /* 0x009896800000995d */ /* 0x010fea0003900000 */
[----:B------:R-:W4:Y:S02]  /*a720*/  @!P1 SYNCS.PHASECHK.TRANS64 P1, [R4+URZ+0x110], R3 ;  /* 0x00011003040095a7 */ /* 0x000f2400080210ff */
[----:B----4-:R-:W-:Y:S05]  /*a730*/  @!P1 BRA `(.L_x_118) ;  /* 0xfffffffc00f09947 */ /* 0x010fea000383ffff */
[----:B------:R-:W-:Y:S05]  /*a740*/  BRA `(.L_x_117) ;  /* 0xffffffd400ac7947 */ /* 0x000fea000383ffff */
.L_x_126:
[----:B-1----:R1:W4:Y:S02]  /*a750*/  SYNCS.PHASECHK.TRANS64.TRYWAIT P1, [R16+URZ+0x110], R5 ;  /* 0x00011005100075a7 */ /* 0x00232400080211ff */
[----:B----4-:R-:W-:Y:S05]  /*a760*/  @!P1 NANOSLEEP.SYNCS 0x989680 ;  /* 0x009896800000995d */ /* 0x010fea0003900000 */
[----:B------:R-:W4:Y:S02]  /*a770*/  @!P1 SYNCS.PHASECHK.TRANS64 P1, [R16+URZ+0x110], R5 ;  /* 0x00011005100095a7 */ /* 0x000f2400080210ff */
[----:B----4-:R-:W-:Y:S05]  /*a780*/  @!P1 BRA `(.L_x_126) ;  /* 0xfffffffc00f09947 */ /* 0x010fea000383ffff */
[----:B------:R-:W-:Y:S05]  /*a790*/  BRA `(.L_x_125) ;  /* 0xffffffdc00b07947 */ /* 0x000fea000383ffff */
.L_x_134:
[----:B--2---:R2:W4:Y:S02]  /*a7a0*/  SYNCS.PHASECHK.TRANS64.TRYWAIT P1, [R17+URZ+0x110], R0 ;  /* 0x00011000110075a7 */ /* 0x00452400080211ff */
[----:B----4-:R-:W-:Y:S05]  /*a7b0*/  @!P1 NANOSLEEP.SYNCS 0x989680 ;  /* 0x009896800000995d */ /* 0x010fea0003900000 */
[----:B------:R-:W4:Y:S02]  /*a7c0*/  @!P1 SYNCS.PHASECHK.TRANS64 P1, [R17+URZ+0x110], R0 ;  /* 0x00011000110095a7 */ /* 0x000f2400080210ff */
[----:B----4-:R-:W-:Y:S05]  /*a7d0*/  @!P1 BRA `(.L_x_134) ;  /* 0xfffffffc00f09947 */ /* 0x010fea000383ffff */
[----:B------:R-:W-:Y:S05]  /*a7e0*/  BRA `(.L_x_133) ;  /* 0xffffffe400b07947 */ /* 0x000fea000383ffff */
        .weak           $__internal_0_$__cuda_sm10x_tcgen05_guardrail_trap_col_being_dealloced_not_returned_by_alloc
        .type           $__internal_0_$__cuda_sm10x_tcgen05_guardrail_trap_col_being_dealloced_not_returned_by_alloc,@function
        .size           $__internal_0_$__cuda_sm10x_tcgen05_guardrail_trap_col_being_dealloced_not_returned_by_alloc,($__internal_1_$__cuda_sm10x_tcgen05_guardrail_trap_phase_invalid_during_alloc - $__internal_0_$__cuda_sm10x_tcgen05_guardrail_trap_col_being_dealloced_not_returned_by_alloc)
$__internal_0_$__cuda_sm10x_tcgen05_guardrail_trap_col_being_dealloced_not_returned_by_alloc:
[----:B------:R-:W-:Y:S05]  /*a7f0*/  BPT.TRAP 0x1 ;  /* 0x000000040000795c */ /* 0x000fea0000300000 */
[----:B------:R-:W-:-:S04]  /*a800*/  HFMA2 R3, -RZ, RZ, 0, 0 ;  /* 0x00000000ff037431 */ /* 0x000fc800000001ff */
[----:B------:R-:W-:Y:S05]  /*a810*/  RET.REL.NODEC R2 `(_ZN7cutlass13device_kernelINS_4conv6kernel13ConvUniversalINS1_16ConvProblemShapeILNS1_8OperatorE2ELi3EEENS1_10collective14CollectiveConvINS1_47MainloopSm100TmaUmmaWarpSpecializedImplicitGemmILS5_2ELi17ELi3ELi1ELi2EN4cute5tupleIJNSA_1CILi2EEENSC_ILi1EEESE_EEEEENSB_IJNSC_ILi64EEENSB_IJNSC_ILi128EEEEEENSB_IJNSC_ILi32EEEEEEEEENS_6half_tESN_NSA_8TiledMMAINSA_8MMA_AtomIJNSA_20SM100_MMA_F16BF16_SSISN_SN_fLi64ELi128ELNSA_4UMMA5MajorE1ELSS_1ELNSR_7ScaleInE0ELST_0EEEEEENSA_6LayoutINSB_IJSE_SE_SE_EEENSB_IJNSC_ILi0EEESY_SY_EEEEENSB_IJNSA_10UnderscoreES11_S11_EEEEENS7_6detail27Sm100ImplicitGemmTileTraitsINSA_13SM90_TMA_LOADENSA_14ComposedLayoutINSA_7SwizzleILi3ELi4ELi3EEENSA_18smem_ptr_flag_bitsILi16EEENSW_INSB_IJSH_NSC_ILi8EEEEEENSB_IJSE_SH_EEEEEEEvEENS15_INSA_30SM90_TMA_LOAD_IM2COL_MULTICASTES1G_vEEEENS_8epilogue10collective18CollectiveEpilogueINS1L_23Sm100TmaWarpSpecializedILi4ELi2ELi16ELb1ELb0EEEJSM_NSB_IJNSW_ISH_SE_EENSW_ISK_SE_EEEEESN_NSB_IJlNSB_IJSE_lllEEESY_EEESN_S1U_NS1L_6fusion15FusionCallbacksIS1P_NS1V_17LinearCombinationISN_fSN_fLNS_15FloatRoundStyleE2EEESM_S1S_JEEENSA_5SM1004TMEM4LOAD26SM100_TMEM_LOAD_16dp256b4xES16_NS17_INS18_ILi2ELi4ELi3EEES1B_NSW_INSB_IJS1C_SK_EEENSB_IJSK_SE_EEEEEEENSA_17SM75_U32x4_LDSM_NENSA_14SM90_TMA_STOREES29_NSA_17SM90_U32x4_STSM_NENSA_39AutoVectorizingCopyWithAssumedAlignmentILi128EEEEEEvvEEEEvNT_6ParamsE) ;  /* 0xffffff5402f87950 */ /* 0x000fea0003c3ffff */
        .weak           $__internal_1_$__cuda_sm10x_tcgen05_guardrail_trap_phase_invalid_during_alloc
        .type           $__internal_1_$__cuda_sm10x_tcgen05_guardrail_trap_phase_invalid_during_alloc,@function
        .size           $__internal_1_$__cuda_sm10x_tcgen05_guardrail_trap_phase_invalid_during_alloc,($__internal_2_$__cuda_sm10x_tcgen05_guardrail_trap_unallocated_columns_being_dealloced - $__internal_1_$__cuda_sm10x_tcgen05_guardrail_trap_phase_invalid_during_alloc)
$__internal_1_$__cuda_sm10x_tcgen05_guardrail_trap_phase_invalid_during_alloc:
[----:B------:R-:W-:Y:S05]  /*a820*/  BPT.TRAP 0x1 ;  /* 0x000000040000795c */ /* 0x000fea0000300000 */
[----:B------:R-:W-:-:S04]  /*a830*/  MOV R3, 0x0 ;  /* 0x0000000000037802 */ /* 0x000fc80000000f00 */
[----:B------:R-:W-:Y:S05]  /*a840*/  RET.REL.NODEC R2 `(_ZN7cutlass13device_kernelINS_4conv6kernel13ConvUniversalINS1_16ConvProblemShapeILNS1_8OperatorE2ELi3EEENS1_10collective14CollectiveConvINS1_47MainloopSm100TmaUmmaWarpSpecializedImplicitGemmILS5_2ELi17ELi3ELi1ELi2EN4cute5tupleIJNSA_1CILi2EEENSC_ILi1EEESE_EEEEENSB_IJNSC_ILi64EEENSB_IJNSC_ILi128EEEEEENSB_IJNSC_ILi32EEEEEEEEENS_6half_tESN_NSA_8TiledMMAINSA_8MMA_AtomIJNSA_20SM100_MMA_F16BF16_SSISN_SN_fLi64ELi128ELNSA_4UMMA5MajorE1ELSS_1ELNSR_7ScaleInE0ELST_0EEEEEENSA_6LayoutINSB_IJSE_SE_SE_EEENSB_IJNSC_ILi0EEESY_SY_EEEEENSB_IJNSA_10UnderscoreES11_S11_EEEEENS7_6detail27Sm100ImplicitGemmTileTraitsINSA_13SM90_TMA_LOADENSA_14ComposedLayoutINSA_7SwizzleILi3ELi4ELi3EEENSA_18smem_ptr_flag_bitsILi16EEENSW_INSB_IJSH_NSC_ILi8EEEEEENSB_IJSE_SH_EEEEEEEvEENS15_INSA_30SM90_TMA_LOAD_IM2COL_MULTICASTES1G_vEEEENS_8epilogue10collective18CollectiveEpilogueINS1L_23Sm100TmaWarpSpecializedILi4ELi2ELi16ELb1ELb0EEEJSM_NSB_IJNSW_ISH_SE_EENSW_ISK_SE_EEEEESN_NSB_IJlNSB_IJSE_lllEEESY_EEESN_S1U_NS1L_6fusion15FusionCallbacksIS1P_NS1V_17LinearCombinationISN_fSN_fLNS_15FloatRoundStyleE2EEESM_S1S_JEEENSA_5SM1004TMEM4LOAD26SM100_TMEM_LOAD_16dp256b4xES16_NS17_INS18_ILi2ELi4ELi3EEES1B_NSW_INSB_IJS1C_SK_EEENSB_IJSK_SE_EEEEEEENSA_17SM75_U32x4_LDSM_NENSA_14SM90_TMA_STOREES29_NSA_17SM90_U32x4_STSM_NENSA_39AutoVectorizingCopyWithAssumedAlignmentILi128EEEEEEvvEEEEvNT_6ParamsE) ;  /* 0xffffff5402ec7950 */ /* 0x000fea0003c3ffff */
        .weak           $__internal_2_$__cuda_sm10x_tcgen05_guardrail_trap_unallocated_columns_being_dealloced
        .type           $__internal_2_$__cuda_sm10x_tcgen05_guardrail_trap_unallocated_columns_being_dealloced,@function
        .size           $__internal_2_$__cuda_sm10x_tcgen05_guardrail_trap_unallocated_columns_being_dealloced,(.L_x_213 - $__internal_2_$__cuda_sm10x_tcgen05_guardrail_trap_unallocated_columns_being_dealloced)
$__internal_2_$__cuda_sm10x_tcgen05_guardrail_trap_unallocated_columns_being_dealloced:
[----:B------:R-:W-:Y:S05]  /*a850*/  BPT.TRAP 0x1 ;  /* 0x000000040000795c */ /* 0x000fea0000300000 */
[----:B------:R-:W-:-:S04]  /*a860*/  HFMA2 R3, -RZ, RZ, 0, 0 ;  /* 0x00000000ff037431 */ /* 0x000fc800000001ff */
[----:B------:R-:W-:Y:S05]  /*a870*/  RET.REL.NODEC R2 `(_ZN7cutlass13device_kernelINS_4conv6kernel13ConvUniversalINS1_16ConvProblemShapeILNS1_8OperatorE2ELi3EEENS1_10collective14CollectiveConvINS1_47MainloopSm100TmaUmmaWarpSpecializedImplicitGemmILS5_2ELi17ELi3ELi1ELi2EN4cute5tupleIJNSA_1CILi2EEENSC_ILi1EEESE_EEEEENSB_IJNSC_ILi64EEENSB_IJNSC_ILi128EEEEEENSB_IJNSC_ILi32EEEEEEEEENS_6half_tESN_NSA_8TiledMMAINSA_8MMA_AtomIJNSA_20SM100_MMA_F16BF16_SSISN_SN_fLi64ELi128ELNSA_4UMMA5MajorE1ELSS_1ELNSR_7ScaleInE0ELST_0EEEEEENSA_6LayoutINSB_IJSE_SE_SE_EEENSB_IJNSC_ILi0EEESY_SY_EEEEENSB_IJNSA_10UnderscoreES11_S11_EEEEENS7_6detail27Sm100ImplicitGemmTileTraitsINSA_13SM90_TMA_LOADENSA_14ComposedLayoutINSA_7SwizzleILi3ELi4ELi3EEENSA_18smem_ptr_flag_bitsILi16EEENSW_INSB_IJSH_NSC_ILi8EEEEEENSB_IJSE_SH_EEEEEEEvEENS15_INSA_30SM90_TMA_LOAD_IM2COL_MULTICASTES1G_vEEEENS_8epilogue10collective18CollectiveEpilogueINS1L_23Sm100TmaWarpSpecializedILi4ELi2ELi16ELb1ELb0EEEJSM_NSB_IJNSW_ISH_SE_EENSW_ISK_SE_EEEEESN_NSB_IJlNSB_IJSE_lllEEESY_EEESN_S1U_NS1L_6fusion15FusionCallbacksIS1P_NS1V_17LinearCombinationISN_fSN_fLNS_15FloatRoundStyleE2EEESM_S1S_JEEENSA_5SM1004TMEM4LOAD26SM100_TMEM_LOAD_16dp256b4xES16_NS17_INS18_ILi2ELi4ELi3EEES1B_NSW_INSB_IJS1C_SK_EEENSB_IJSK_SE_EEEEEEENSA_17SM75_U32x4_LDSM_NENSA_14SM90_TMA_STOREES29_NSA_17SM90_U32x4_STSM_NENSA_39AutoVectorizingCopyWithAssumedAlignmentILi128EEEEEEvvEEEEvNT_6ParamsE) ;  /* 0xffffff5402e07950 */ /* 0x000fea0003c3ffff */
.L_x_212:
[----:B------:R-:W-:-:S00]  /*a880*/  BRA `(.L_x_212) ;  /* 0xfffffffc00fc7947 */ /* 0x000fc0000383ffff */
[----:B------:R-:W-:-:S00]  /*a890*/  NOP ;  /* 0x0000000000007918 */ /* 0x000fc00000000000 */
        /* <DEDUP_REMOVED lines=14> */
.L_x_213:


//--------------------- .nv.global.init           --------------------------
	.section	.nv.global.init,"aw",@progbits
.nv.global.init:
	.type		$str$29,@object
	.size		$str$29,($str$30 - $str$29)
$str$29:
        /*0000*/ 	.byte	0x28, 0x61, 0x64, 0x64, 0x72, 0x65, 0x73, 0x73, 0x20, 0x26, 0x20, 0x6d, 0x61, 0x73, 0x6b, 0x29
        /*0010*/ 	.byte	0x20, 0x3d, 0x3d, 0x20, 0x30, 0x00
	.type		$str$30,@object
	.size		$str$30,($str$28 - $str$30)
$str$30:
        /*0016*/ 	.byte	0x2f, 0x74, 0x6d, 0x70, 0x2f, 0x63, 0x75, 0x74, 0x6c, 0x61, 0x73, 0x73, 0x5f, 0x73, 0x77, 0x65
        /*0026*/ 	.byte	0x65, 0x70, 0x5f, 0x73, 0x72, 0x63, 0x2f, 0x69, 0x6e, 0x63, 0x6c, 0x75, 0x64, 0x65, 0x2f, 0x63
        /*0036*/ 	.byte	0x75, 0x74, 0x65, 0x2f, 0x70, 0x6f, 0x69, 0x6e, 0x74, 0x65, 0x72, 0x5f, 0x66, 0x6c, 0x61, 0x67
        /*0046*/ 	.byte	0x67, 0x65, 0x64, 0x2e, 0x68, 0x70, 0x70, 0x00
	.type		$str$28,@object
	.size		$str$28,($str$27 - $str$28)
$str$28:
        /*004e*/ 	.byte	0x2f, 0x74, 0x6d, 0x70, 0x2f, 0x63, 0x75, 0x74, 0x6c, 0x61, 0x73, 0x73, 0x5f, 0x73, 0x77, 0x65
        /*005e*/ 	.byte	0x65, 0x70, 0x5f, 0x73, 0x72, 0x63, 0x2f, 0x69, 0x6e, 0x63, 0x6c, 0x75, 0x64, 0x65, 0x2f, 0x63
        /*006e*/ 	.byte	0x75, 0x74, 0x65, 0x2f, 0x61, 0x74, 0x6f, 0x6d, 0x2f, 0x63, 0x6f, 0x70, 0x79, 0x5f, 0x74, 0x72
        /*007e*/ 	.byte	0x61, 0x69, 0x74, 0x73, 0x5f, 0x73, 0x6d, 0x31, 0x30, 0x30, 0x2e, 0x68, 0x70, 0x70, 0x00
	.type		$str$27,@object
	.size		$str$27,(__unnamed_1 - $str$27)
$str$27:
        /*008d*/ 	.byte	0x28, 0x28, 0x75, 0x69, 0x6e, 0x74, 0x33, 0x32, 0x5f, 0x74, 0x28, 0x74, 0x68, 0x72, 0x65, 0x61
        /*009d*/ 	.byte	0x64, 0x49, 0x64, 0x78, 0x2e, 0x78, 0x29, 0x20, 0x2f, 0x20, 0x33, 0x32, 0x29, 0x20, 0x25, 0x20
        /*00ad*/ 	.byte	0x34, 0x29, 0x20, 0x3d, 0x3d, 0x20, 0x28, 0x28, 0x28, 0x74, 0x6d, 0x65, 0x6d, 0x5f, 0x61, 0x64
        /*00bd*/ 	.byte	0x64, 0x72, 0x20, 0x3e, 0x3e, 0x20, 0x31, 0x36, 0x29, 0x20, 0x2f, 0x20, 0x33, 0x32, 0x29, 0x20
        /*00cd*/ 	.byte	0x25, 0x20, 0x34, 0x29, 0x00
	.type		__unnamed_1,@object
	.size		__unnamed_1,(__unnamed_2 - __unnamed_1)
__unnamed_1:
        /*00d2*/ 	.byte	0x61, 0x75, 0x74, 0x6f, 0x20, 0x63, 0x75, 0x74, 0x65, 0x3a, 0x3a, 0x61, 0x73, 0x5f, 0x70, 0x6f
        /* <DEDUP_REMOVED lines=24> */
        /*0262*/ 	.byte	0x3e, 0x3e, 0x3e, 0x5d, 0x00
	.type		__unnamed_2,@object
	.size		__unnamed_2,(.L_2 - __unnamed_2)
__unnamed_2:
        /* <DEDUP_REMOVED lines=46> */
.L_2:


//--------------------- .nv.shared._ZN7cutlass13device_kernelINS_4conv6kernel13ConvUniversalINS1_16ConvProblemShapeILNS1_8OperatorE2ELi3EEENS1_10collective14CollectiveConvINS1_47MainloopSm100TmaUmmaWarpSpecializedImplicitGemmILS5_2ELi17ELi3ELi1ELi2EN4cute5tupleIJNSA_1CILi2EEENSC_ILi1EEESE_EEEEENSB_IJNSC_ILi64EEENSB_IJNSC_ILi128EEEEEENSB_IJNSC_ILi32EEEEEEEEENS_6half_tESN_NSA_8TiledMMAINSA_8MMA_AtomIJNSA_20SM100_MMA_F16BF16_SSISN_SN_fLi64ELi128ELNSA_4UMMA5MajorE1ELSS_1ELNSR_7ScaleInE0ELST_0EEEEEENSA_6LayoutINSB_IJSE_SE_SE_EEENSB_IJNSC_ILi0EEESY_SY_EEEEENSB_IJNSA_10UnderscoreES11_S11_EEEEENS7_6detail27Sm100ImplicitGemmTileTraitsINSA_13SM90_TMA_LOADENSA_14ComposedLayoutINSA_7SwizzleILi3ELi4ELi3EEENSA_18smem_ptr_flag_bitsILi16EEENSW_INSB_IJSH_NSC_ILi8EEEEEENSB_IJSE_SH_EEEEEEEvEENS15_INSA_30SM90_TMA_LOAD_IM2COL_MULTICASTES1G_vEEEENS_8epilogue10collective18CollectiveEpilogueINS1L_23Sm100TmaWarpSpecializedILi4ELi2ELi16ELb1ELb0EEEJSM_NSB_IJNSW_ISH_SE_EENSW_ISK_SE_EEEEESN_NSB_IJlNSB_IJSE_lllEEESY_EEESN_S1U_NS1L_6fusion15FusionCallbacksIS1P_NS1V_17LinearCombinationISN_fSN_fLNS_15FloatRoundStyleE2EEESM_S1S_JEEENSA_5SM1004TMEM4LOAD26SM100_TMEM_LOAD_16dp256b4xES16_NS17_INS18_ILi2ELi4ELi3EEES1B_NSW_INSB_IJS1C_SK_EEENSB_IJSK_SE_EEEEEEENSA_17SM75_U32x4_LDSM_NENSA_14SM90_TMA_STOREES29_NSA_17SM90_U32x4_STSM_NENSA_39AutoVectorizingCopyWithAssumedAlignmentILi128EEEEEEvvEEEEvNT_6ParamsE --------------------------
	.section	.nv.shared._ZN7cutlass13device_kernelINS_4conv6kernel13ConvUniversalINS1_16ConvProblemShapeILNS1_8OperatorE2ELi3EEENS1_10collective14CollectiveConvINS1_47MainloopSm100TmaUmmaWarpSpecializedImplicitGemmILS5_2ELi17ELi3ELi1ELi2EN4cute5tupleIJNSA_1CILi2EEENSC_ILi1EEESE_EEEEENSB_IJNSC_ILi64EEENSB_IJNSC_ILi128EEEEEENSB_IJNSC_ILi32EEEEEEEEENS_6half_tESN_NSA_8TiledMMAINSA_8MMA_AtomIJNSA_20SM100_MMA_F16BF16_SSISN_SN_fLi64ELi128ELNSA_4UMMA5MajorE1ELSS_1ELNSR_7ScaleInE0ELST_0EEEEEENSA_6LayoutINSB_IJSE_SE_SE_EEENSB_IJNSC_ILi0EEESY_SY_EEEEENSB_IJNSA_10UnderscoreES11_S11_EEEEENS7_6detail27Sm100ImplicitGemmTileTraitsINSA_13SM90_TMA_LOADENSA_14ComposedLayoutINSA_7SwizzleILi3ELi4ELi3EEENSA_18smem_ptr_flag_bitsILi16EEENSW_INSB_IJSH_NSC_ILi8EEEEEENSB_IJSE_SH_EEEEEEEvEENS15_INSA_30SM90_TMA_LOAD_IM2COL_MULTICASTES1G_vEEEENS_8epilogue10collective18CollectiveEpilogueINS1L_23Sm100TmaWarpSpecializedILi4ELi2ELi16ELb1ELb0EEEJSM_NSB_IJNSW_ISH_SE_EENSW_ISK_SE_EEEEESN_NSB_IJlNSB_IJSE_lllEEESY_EEESN_S1U_NS1L_6fusion15FusionCallbacksIS1P_NS1V_17LinearCombinationISN_fSN_fLNS_15FloatRoundStyleE2EEESM_S1S_JEEENSA_5SM1004TMEM4LOAD26SM100_TMEM_LOAD_16dp256b4xES16_NS17_INS18_ILi2ELi4ELi3EEES1B_NSW_INSB_IJS1C_SK_EEENSB_IJSK_SE_EEEEEEENSA_17SM75_U32x4_LDSM_NENSA_14SM90_TMA_STOREES29_NSA_17SM90_U32x4_STSM_NENSA_39AutoVectorizingCopyWithAssumedAlignmentILi128EEEEEEvvEEEEvNT_6ParamsE,"aw",@nobits
	.sectionflags	@""
	.align	16
	.zero		1024


//--------------------- .nv.shared.reserved.0     --------------------------
	.section	.nv.shared.reserved.0,"aw",@nobits
	.weak		__nv_reservedSMEM_offset_0_alias
	.size		__nv_reservedSMEM_offset_0_alias, 0, 64
	.other		__nv_reservedSMEM_offset_0_alias,@"STO_CUDA_RESERVED_SHARED STV_DEFAULT"
__nv_reservedSMEM_offset_0_alias:
	.zero		0
.nv.shared.reserved.0:
	.zero		64
	.weak		__nv_reservedSMEM_tcgen05_partition
	.type		__nv_reservedSMEM_tcgen05_partition,@object
	.size		__nv_reservedSMEM_tcgen05_partition,(.L_0 - __nv_reservedSMEM_tcgen05_partition)
__nv_reservedSMEM_tcgen05_partition:
	.zero		32
.L_0:


//--------------------- .nv.global                --------------------------
	.section	.nv.global,"aw",@nobits
.nv.global:
	.type		_ZN39_INTERNAL_c2c057d0_4_k_cu_b5abe2d3_33234cute1_E,@object
	.size		_ZN39_INTERNAL_c2c057d0_4_k_cu_b5abe2d3_33234cute1_E,(_ZN39_INTERNAL_c2c057d0_4_k_cu_b5abe2d3_33234cuda3std3__45__cpo6cbeginE - _ZN39_INTERNAL_c2c057d0_4_k_cu_b5abe2d3_33234cute1_E)
_ZN39_INTERNAL_c2c057d0_4_k_cu_b5abe2d3_33234cute1_E:
	.zero		1
	.type		_ZN39_INTERNAL_c2c057d0_4_k_cu_b5abe2d3_33234cuda3std3__45__cpo6cbeginE,@object
	.size		_ZN39_INTERNAL_c2c057d0_4_k_cu_b5abe2d3_33234cuda3std3__45__cpo6cbeginE,(_ZN39_INTERNAL_c2c057d0_4_k_cu_b5abe2d3_33234cuda3std3__48in_placeE - _ZN39_INTERNAL_c2c057d0_4_k_cu_b5abe2d3_33234cuda3std3__45__cpo6cbeginE)
_ZN39_INTERNAL_c2c057d0_4_k_cu_b5abe2d3_33234cuda3std3__45__cpo6cbeginE:
	.zero		1
	.type		_ZN39_INTERNAL_c2c057d0_4_k_cu_b5abe2d3_33234cuda3std3__48in_placeE,@object
	.size		_ZN39_INTERNAL_c2c057d0_4_k_cu_b5abe2d3_33234cuda3std3__48in_placeE,(_ZN39_INTERNAL_c2c057d0_4_k_cu_b5abe2d3_33234cuda3std6ranges3__45__cpo9iter_moveE - _ZN39_INTERNAL_c2c057d0_4_k_cu_b5abe2d3_33234cuda3std3__48in_placeE)
_ZN39_INTERNAL_c2c057d0_4_k_cu_b5abe2d3_33234cuda3std3__48in_placeE:
	.zero		1
	.type		_ZN39_INTERNAL_c2c057d0_4_k_cu_b5abe2d3_33234cuda3std6ranges3__45__cpo9iter_moveE,@object
	.size		_ZN39_INTERNAL_c2c057d0_4_k_cu_b5abe2d3_33234cuda3std6ranges3__45__cpo9iter_moveE,(_ZN39_INTERNAL_c2c057d0_4_k_cu_b5abe2d3_33234cuda3std3__45__cpo5beginE - _ZN39_INTERNAL_c2c057d0_4_k_cu_b5abe2d3_33234cuda3std6ranges3__45__cpo9iter_moveE)
_ZN39_INTERNAL_c2c057d0_4_k_cu_b5abe2d3_33234cuda3std6ranges3__45__cpo9iter_moveE:
	.zero		1
	.type		_ZN39_INTERNAL_c2c057d0_4_k_cu_b5abe2d3_33234cuda3std3__45__cpo5beginE,@object
	.size		_ZN39_INTERNAL_c2c057d0_4_k_cu_b5abe2d3_33234cuda3std3__45__cpo5beginE,(_ZN39_INTERNAL_c2c057d0_4_k_cu_b5abe2d3_33234cuda3std3__441_GLOBAL__N__c2c057d0_4_k_cu_b5abe2d3_33236ignoreE - _ZN39_INTERNAL_c2c057d0_4_k_cu_b5abe2d3_33234cuda3std3__45__cpo5beginE)
_ZN39_INTERNAL_c2c057d0_4_k_cu_b5abe2d3_33234cuda3std3__45__cpo5beginE:
	.zero		1
	.type		_ZN39_INTERNAL_c2c057d0_4_k_cu_b5abe2d3_33234cuda3std3__441_GLOBAL__N__c2c057d0_4_k_cu_b5abe2d3_33236ignoreE,@object
	.size		_ZN39_INTERNAL_c2c057d0_4_k_cu_b5abe2d3_33234cuda3std3__441_GLOBAL__N__c2c057d0_4_k_cu_b5abe2d3_33236ignoreE,(_ZN39_INTERNAL_c2c057d0_4_k_cu_b5abe2d3_33234cute7productE - _ZN39_INTERNAL_c2c057d0_4_k_cu_b5abe2d3_33234cuda3std3__441_GLOBAL__N__c2c057d0_4_k_cu_b5abe2d3_33236ignoreE)
_ZN39_INTERNAL_c2c057d0_4_k_cu_b5abe2d3_33234cuda3std3__441_GLOBAL__N__c2c057d0_4_k_cu_b5abe2d3_33236ignoreE:
	.zero		1
	.type		_ZN39_INTERNAL_c2c057d0_4_k_cu_b5abe2d3_33234cute7productE,@object
	.size		_ZN39_INTERNAL_c2c057d0_4_k_cu_b5abe2d3_33234cute7productE,(_ZN39_INTERNAL_c2c057d0_4_k_cu_b5abe2d3_33234cuda3std3__45__cpo3endE - _ZN39_INTERNAL_c2c057d0_4_k_cu_b5abe2d3_33234cute7productE)
_ZN39_INTERNAL_c2c057d0_4_k_cu_b5abe2d3_33234cute7productE:
	.zero		1
	.type		_ZN39_INTERNAL_c2c057d0_4_k_cu_b5abe2d3_33234cuda3std3__45__cpo3endE,@object
	.size		_ZN39_INTERNAL_c2c057d0_4_k_cu_b5abe2d3_33234cuda3std3__45__cpo3endE,(_ZN39_INTERNAL_c2c057d0_4_k_cu_b5abe2d3_33234cuda3std3__419piecewise_constructE - _ZN39_INTERNAL_c2c057d0_4_k_cu_b5abe2d3_33234cuda3std3__45__cpo3endE)
_ZN39_INTERNAL_c2c057d0_4_k_cu_b5abe2d3_33234cuda3std3__45__cpo3endE:
	.zero		1
	.type		_ZN39_INTERNAL_c2c057d0_4_k_cu_b5abe2d3_33234cuda3std3__419piecewise_constructE,@object
	.size		_ZN39_INTERNAL_c2c057d0_4_k_cu_b5abe2d3_33234cuda3std3__419piecewise_constructE,(_ZN39_INTERNAL_c2c057d0_4_k_cu_b5abe2d3_33234cuda3std3__45__cpo4cendE - _ZN39_INTERNAL_c2c057d0_4_k_cu_b5abe2d3_33234cuda3std3__419piecewise_constructE)
_ZN39_INTERNAL_c2c057d0_4_k_cu_b5abe2d3_33234cuda3std3__419piecewise_constructE:
	.zero		1
	.type		_ZN39_INTERNAL_c2c057d0_4_k_cu_b5abe2d3_33234cuda3std3__45__cpo4cendE,@object
	.size		_ZN39_INTERNAL_c2c057d0_4_k_cu_b5abe2d3_33234cuda3std3__45__cpo4cendE,(_ZN39_INTERNAL_c2c057d0_4_k_cu_b5abe2d3_33234cuda3std6ranges3__45__cpo4swapE - _ZN39_INTERNAL_c2c057d0_4_k_cu_b5abe2d3_33234cuda3std3__45__cpo4cendE)
_ZN39_INTERNAL_c2c057d0_4_k_cu_b5abe2d3_33234cuda3std3__45__cpo4cendE:
	.zero		1
	.type		_ZN39_INTERNAL_c2c057d0_4_k_cu_b5abe2d3_33234cuda3std6ranges3__45__cpo4swapE,@object
	.size		_ZN39_INTERNAL_c2c057d0_4_k_cu_b5abe2d3_33234cuda3std6ranges3__45__cpo4swapE,(.L_10 - _ZN39_INTERNAL_c2c057d0_4_k_cu_b5abe2d3_33234cuda3std6ranges3__45__cpo4swapE)
_ZN39_INTERNAL_c2c057d0_4_k_cu_b5abe2d3_33234cuda3std6ranges3__45__cpo4swapE:
	.zero		1
.L_10:


//--------------------- .nv.constant0._ZN7cutlass13device_kernelINS_4conv6kernel13ConvUniversalINS1_16ConvProblemShapeILNS1_8OperatorE2ELi3EEENS1_10collective14CollectiveConvINS1_47MainloopSm100TmaUmmaWarpSpecializedImplicitGemmILS5_2ELi17ELi3ELi1ELi2EN4cute5tupleIJNSA_1CILi2EEENSC_ILi1EEESE_EEEEENSB_IJNSC_ILi64EEENSB_IJNSC_ILi128EEEEEENSB_IJNSC_ILi32EEEEEEEEENS_6half_tESN_NSA_8TiledMMAINSA_8MMA_AtomIJNSA_20SM100_MMA_F16BF16_SSISN_SN_fLi64ELi128ELNSA_4UMMA5MajorE1ELSS_1ELNSR_7ScaleInE0ELST_0EEEEEENSA_6LayoutINSB_IJSE_SE_SE_EEENSB_IJNSC_ILi0EEESY_SY_EEEEENSB_IJNSA_10UnderscoreES11_S11_EEEEENS7_6detail27Sm100ImplicitGemmTileTraitsINSA_13SM90_TMA_LOADENSA_14ComposedLayoutINSA_7SwizzleILi3ELi4ELi3EEENSA_18smem_ptr_flag_bitsILi16EEENSW_INSB_IJSH_NSC_ILi8EEEEEENSB_IJSE_SH_EEEEEEEvEENS15_INSA_30SM90_TMA_LOAD_IM2COL_MULTICASTES1G_vEEEENS_8epilogue10collective18CollectiveEpilogueINS1L_23Sm100TmaWarpSpecializedILi4ELi2ELi16ELb1ELb0EEEJSM_NSB_IJNSW_ISH_SE_EENSW_ISK_SE_EEEEESN_NSB_IJlNSB_IJSE_lllEEESY_EEESN_S1U_NS1L_6fusion15FusionCallbacksIS1P_NS1V_17LinearCombinationISN_fSN_fLNS_15FloatRoundStyleE2EEESM_S1S_JEEENSA_5SM1004TMEM4LOAD26SM100_TMEM_LOAD_16dp256b4xES16_NS17_INS18_ILi2ELi4ELi3EEES1B_NSW_INSB_IJS1C_SK_EEENSB_IJSK_SE_EEEEEEENSA_17SM75_U32x4_LDSM_NENSA_14SM90_TMA_STOREES29_NSA_17SM90_U32x4_STSM_NENSA_39AutoVectorizingCopyWithAssumedAlignmentILi128EEEEEEvvEEEEvNT_6ParamsE --------------------------
	.section	.nv.constant0._ZN7cutlass13device_kernelINS_4conv6kernel13ConvUniversalINS1_16ConvProblemShapeILNS1_8OperatorE2ELi3EEENS1_10collective14CollectiveConvINS1_47MainloopSm100TmaUmmaWarpSpecializedImplicitGemmILS5_2ELi17ELi3ELi1ELi2EN4cute5tupleIJNSA_1CILi2EEENSC_ILi1EEESE_EEEEENSB_IJNSC_ILi64EEENSB_IJNSC_ILi128EEEEEENSB_IJNSC_ILi32EEEEEEEEENS_6half_tESN_NSA_8TiledMMAINSA_8MMA_AtomIJNSA_20SM100_MMA_F16BF16_SSISN_SN_fLi64ELi128ELNSA_4UMMA5MajorE1ELSS_1ELNSR_7ScaleInE0ELST_0EEEEEENSA_6LayoutINSB_IJSE_SE_SE_EEENSB_IJNSC_ILi0EEESY_SY_EEEEENSB_IJNSA_10UnderscoreES11_S11_EEEEENS7_6detail27Sm100ImplicitGemmTileTraitsINSA_13SM90_TMA_LOADENSA_14ComposedLayoutINSA_7SwizzleILi3ELi4ELi3EEENSA_18smem_ptr_flag_bitsILi16EEENSW_INSB_IJSH_NSC_ILi8EEEEEENSB_IJSE_SH_EEEEEEEvEENS15_INSA_30SM90_TMA_LOAD_IM2COL_MULTICASTES1G_vEEEENS_8epilogue10collective18CollectiveEpilogueINS1L_23Sm100TmaWarpSpecializedILi4ELi2ELi16ELb1ELb0EEEJSM_NSB_IJNSW_ISH_SE_EENSW_ISK_SE_EEEEESN_NSB_IJlNSB_IJSE_lllEEESY_EEESN_S1U_NS1L_6fusion15FusionCallbacksIS1P_NS1V_17LinearCombinationISN_fSN_fLNS_15FloatRoundStyleE2EEESM_S1S_JEEENSA_5SM1004TMEM4LOAD26SM100_TMEM_LOAD_16dp256b4xES16_NS17_INS18_ILi2ELi4ELi3EEES1B_NSW_INSB_IJS1C_SK_EEENSB_IJSK_SE_EEEEEEENSA_17SM75_U32x4_LDSM_NENSA_14SM90_TMA_STOREES29_NSA_17SM90_U32x4_STSM_NENSA_39AutoVectorizingCopyWithAssumedAlignmentILi128EEEEEEvvEEEEvNT_6ParamsE,"a",@progbits
	.sectionflags	@""
	.align	4
.nv.constant0._ZN7cutlass13device_kernelINS_4conv6kernel13ConvUniversalINS1_16ConvProblemShapeILNS1_8OperatorE2ELi3EEENS1_10collective14CollectiveConvINS1_47MainloopSm100TmaUmmaWarpSpecializedImplicitGemmILS5_2ELi17ELi3ELi1ELi2EN4cute5tupleIJNSA_1CILi2EEENSC_ILi1EEESE_EEEEENSB_IJNSC_ILi64EEENSB_IJNSC_ILi128EEEEEENSB_IJNSC_ILi32EEEEEEEEENS_6half_tESN_NSA_8TiledMMAINSA_8MMA_AtomIJNSA_20SM100_MMA_F16BF16_SSISN_SN_fLi64ELi128ELNSA_4UMMA5MajorE1ELSS_1ELNSR_7ScaleInE0ELST_0EEEEEENSA_6LayoutINSB_IJSE_SE_SE_EEENSB_IJNSC_ILi0EEESY_SY_EEEEENSB_IJNSA_10UnderscoreES11_S11_EEEEENS7_6detail27Sm100ImplicitGemmTileTraitsINSA_13SM90_TMA_LOADENSA_14ComposedLayoutINSA_7SwizzleILi3ELi4ELi3EEENSA_18smem_ptr_flag_bitsILi16EEENSW_INSB_IJSH_NSC_ILi8EEEEEENSB_IJSE_SH_EEEEEEEvEENS15_INSA_30SM90_TMA_LOAD_IM2COL_MULTICASTES1G_vEEEENS_8epilogue10collective18CollectiveEpilogueINS1L_23Sm100TmaWarpSpecializedILi4ELi2ELi16ELb1ELb0EEEJSM_NSB_IJNSW_ISH_SE_EENSW_ISK_SE_EEEEESN_NSB_IJlNSB_IJSE_lllEEESY_EEESN_S1U_NS1L_6fusion15FusionCallbacksIS1P_NS1V_17LinearCombinationISN_fSN_fLNS_15FloatRoundStyleE2EEESM_S1S_JEEENSA_5SM1004TMEM4LOAD26SM100_TMEM_LOAD_16dp256b4xES16_NS17_INS18_ILi2ELi4ELi3EEES1B_NSW_INSB_IJS1C_SK_EEENSB_IJSK_SE_EEEEEEENSA_17SM75_U32x4_LDSM_NENSA_14SM90_TMA_STOREES29_NSA_17SM90_U32x4_STSM_NENSA_39AutoVectorizingCopyWithAssumedAlignmentILi128EEEEEEvvEEEEvNT_6ParamsE:
	.zero		3200


//--------------------- SYMBOLS --------------------------

	.type		.nv.reservedSmem.offset0,@object
	.size		.nv.reservedSmem.offset0,0x4
	.type		.nv.reservedSmem.cap,@object
	.size		.nv.reservedSmem.cap,0x4
	.type		__assertfail,@function
